//
// Generated by NVIDIA NVVM Compiler
//
// Compiler Build ID: CL-36424714
// Cuda compilation tools, release 13.0, V13.0.88
// Based on NVVM 20.0.0
//

.version 9.0
.target sm_100
.address_size 64

	// .globl	_Z13ntt256_kernelPjPK9StageDesci
.const .align 4 .u32 d_Q;
.const .align 8 .u64 d_mu;
// svec has been demoted
// s0_accum has been demoted
// s1_accum has been demoted
.const .align 4 .u32 d_m4_omega;
.const .align 4 .b8 d_m8[32];
.const .align 4 .b8 d_m16[52];

.visible .entry _Z13ntt256_kernelPjPK9StageDesci(
	.param .u64 .ptr .align 1 _Z13ntt256_kernelPjPK9StageDesci_param_0,
	.param .u64 .ptr .align 1 _Z13ntt256_kernelPjPK9StageDesci_param_1,
	.param .u32 _Z13ntt256_kernelPjPK9StageDesci_param_2
)
{
	.local .align 16 .b8 	__local_depot0[64];
	.reg .b64 	%SP;
	.reg .b64 	%SPL;
	.reg .pred 	%p<82>;
	.reg .b16 	%rs<31>;
	.reg .b32 	%r<433>;
	.reg .b64 	%rd<213>;
	// demoted variable
	.shared .align 4 .b8 svec[1024];
	// demoted variable
	.shared .align 4 .b8 s0_accum[512];
	// demoted variable
	.shared .align 4 .b8 s1_accum[512];
	mov.u64 	%SPL, __local_depot0;
	cvta.local.u64 	%SP, %SPL;
	ld.param.u64 	%rd15, [_Z13ntt256_kernelPjPK9StageDesci_param_0];
	ld.param.u64 	%rd14, [_Z13ntt256_kernelPjPK9StageDesci_param_1];
	ld.param.u32 	%r49, [_Z13ntt256_kernelPjPK9StageDesci_param_2];
	cvta.to.global.u64 	%rd1, %rd15;
	add.u64 	%rd16, %SP, 0;
	add.u64 	%rd2, %SPL, 0;
	add.u64 	%rd3, %SPL, 0;
	add.u64 	%rd4, %SPL, 0;
	add.u64 	%rd5, %SPL, 0;
	mov.u32 	%r1, %tid.x;
	cvt.u16.u32 	%rs1, %r1;
	and.b16  	%rs2, %rs1, 240;
	shr.u16 	%rs3, %rs2, 4;
	shl.b16 	%rs4, %rs1, 4;
	and.b16  	%rs5, %rs4, 240;
	or.b16  	%rs6, %rs3, %rs5;
	shl.b16 	%rs7, %rs6, 2;
	and.b16  	%rs8, %rs7, 204;
	shr.u16 	%rs9, %rs6, 2;
	and.b16  	%rs10, %rs9, 51;
	or.b16  	%rs11, %rs10, %rs8;
	shl.b16 	%rs12, %rs11, 1;
	and.b16  	%rs13, %rs12, 170;
	shr.u16 	%rs14, %rs11, 1;
	and.b16  	%rs15, %rs14, 85;
	or.b16  	%rs16, %rs15, %rs13;
	cvt.u32.u16 	%r50, %rs16;
	mul.wide.u32 	%rd20, %r50, 4;
	add.s64 	%rd21, %rd1, %rd20;
	ld.global.u32 	%r51, [%rd21];
	shl.b32 	%r52, %r1, 2;
	mov.u32 	%r53, svec;
	add.s32 	%r2, %r53, %r52;
	st.shared.u32 	[%r2], %r51;
	xor.b16  	%rs17, %rs1, 128;
	and.b16  	%rs18, %rs17, 240;
	shr.u16 	%rs19, %rs18, 4;
	or.b16  	%rs20, %rs19, %rs5;
	shl.b16 	%rs21, %rs20, 2;
	and.b16  	%rs22, %rs21, 204;
	shr.u16 	%rs23, %rs20, 2;
	and.b16  	%rs24, %rs23, 51;
	or.b16  	%rs25, %rs24, %rs22;
	shl.b16 	%rs26, %rs25, 1;
	and.b16  	%rs27, %rs26, 170;
	shr.u16 	%rs28, %rs25, 1;
	and.b16  	%rs29, %rs28, 85;
	or.b16  	%rs30, %rs29, %rs27;
	cvt.u32.u16 	%r54, %rs30;
	mul.wide.u32 	%rd22, %r54, 4;
	add.s64 	%rd23, %rd1, %rd22;
	ld.global.u32 	%r55, [%rd23];
	st.shared.u32 	[%r2+512], %r55;
	bar.sync 	0;
	setp.lt.s32 	%p1, %r49, 1;
	@%p1 bra 	$L__BB0_73;
	cvta.to.local.u64 	%rd6, %rd16;
	cvta.to.local.u64 	%rd7, %rd16;
	add.u64 	%rd8, %SPL, 0;
	ld.const.u64 	%rd9, [d_mu];
	ld.const.u32 	%rd10, [d_Q];
	ld.const.u32 	%r3, [d_m8+28];
	ld.const.u32 	%r4, [d_m8+24];
	ld.const.u32 	%r5, [d_m8+20];
	ld.const.u32 	%r6, [d_m8+12];
	ld.const.u32 	%r7, [d_m16+32];
	ld.const.u32 	%r8, [d_m16+36];
	ld.const.u32 	%r9, [d_m16+28];
	ld.const.u32 	%r10, [d_m16+24];
	ld.const.u32 	%r11, [d_m16+12];
	ld.const.u32 	%r12, [d_m16+8];
	ld.const.u32 	%r13, [d_m16+4];
	ld.const.u32 	%r14, [d_m16+16];
	ld.const.u32 	%r15, [d_m16+20];
	ld.const.u32 	%r16, [d_m16+40];
	ld.const.u32 	%r17, [d_m16+44];
	ld.const.u32 	%r18, [d_m16+48];
	neg.s32 	%r432, %r49;
	cvta.to.global.u64 	%rd27, %rd14;
	add.s64 	%rd212, %rd27, 8;
$L__BB0_2:
	ld.global.nc.u32 	%r21, [%rd212+-8];
	shr.s32 	%r22, %r21, 1;
	div.s32 	%r23, %r1, %r22;
	mul.lo.s32 	%r56, %r23, %r22;
	sub.s32 	%r24, %r1, %r56;
	div.s32 	%r57, 256, %r21;
	setp.ge.s32 	%p2, %r23, %r57;
	@%p2 bra 	$L__BB0_72;
	ld.global.nc.u32 	%r25, [%rd212+-4];
	add.s32 	%r26, %r24, 1;
	add.s32 	%r27, %r22, %r26;
	div.s32 	%r28, %r23, %r25;
	mul.lo.s32 	%r58, %r28, %r25;
	sub.s32 	%r29, %r23, %r58;
	mul.lo.s32 	%r59, %r25, %r21;
	mul.lo.s32 	%r30, %r59, %r28;
	add.s32 	%r60, %r21, -1;
	mul.lo.s32 	%r31, %r29, %r60;
	setp.ge.s32 	%p3, %r26, %r21;
	@%p3 bra 	$L__BB0_5;
	mad.lo.s32 	%r61, %r25, %r26, %r29;
	add.s32 	%r62, %r61, %r30;
	ld.global.nc.u64 	%rd28, [%rd212];
	cvta.to.global.u64 	%rd29, %rd28;
	add.s32 	%r63, %r31, %r24;
	mul.wide.s32 	%rd30, %r63, 4;
	add.s64 	%rd31, %rd29, %rd30;
	ld.global.u32 	%r64, [%rd31];
	shl.b32 	%r65, %r62, 2;
	mov.u32 	%r66, svec;
	add.s32 	%r67, %r66, %r65;
	ld.shared.u32 	%r68, [%r67];
	mul.wide.u32 	%rd32, %r68, %r64;
	mul.hi.u64 	%rd33, %rd32, %rd9;
	mul.lo.s64 	%rd34, %rd33, %rd10;
	sub.s64 	%rd35, %rd32, %rd34;
	setp.lt.u64 	%p4, %rd35, %rd10;
	selp.b64 	%rd36, 0, %rd10, %p4;
	sub.s64 	%rd37, %rd35, %rd36;
	setp.lt.u64 	%p5, %rd37, %rd10;
	selp.b64 	%rd38, 0, %rd10, %p5;
	sub.s64 	%rd39, %rd37, %rd38;
	st.shared.u32 	[%r67], %rd39;
$L__BB0_5:
	setp.ge.s32 	%p6, %r27, %r21;
	@%p6 bra 	$L__BB0_7;
	mad.lo.s32 	%r69, %r27, %r25, %r29;
	add.s32 	%r70, %r69, %r30;
	ld.global.nc.u64 	%rd40, [%rd212];
	cvta.to.global.u64 	%rd41, %rd40;
	add.s32 	%r71, %r22, %r24;
	add.s32 	%r72, %r71, %r31;
	mul.wide.s32 	%rd42, %r72, 4;
	add.s64 	%rd43, %rd41, %rd42;
	ld.global.u32 	%r73, [%rd43];
	shl.b32 	%r74, %r70, 2;
	mov.u32 	%r75, svec;
	add.s32 	%r76, %r75, %r74;
	ld.shared.u32 	%r77, [%r76];
	mul.wide.u32 	%rd44, %r77, %r73;
	mul.hi.u64 	%rd45, %rd44, %rd9;
	mul.lo.s64 	%rd46, %rd45, %rd10;
	sub.s64 	%rd47, %rd44, %rd46;
	setp.lt.u64 	%p7, %rd47, %rd10;
	selp.b64 	%rd48, 0, %rd10, %p7;
	sub.s64 	%rd49, %rd47, %rd48;
	setp.lt.u64 	%p8, %rd49, %rd10;
	selp.b64 	%rd50, 0, %rd10, %p8;
	sub.s64 	%rd51, %rd49, %rd50;
	st.shared.u32 	[%r76], %rd51;
$L__BB0_7:
	bar.sync 	0;
	setp.eq.s32 	%p9, %r21, 8;
	@%p9 bra 	$L__BB0_16;
	setp.eq.s32 	%p10, %r21, 4;
	@%p10 bra 	$L__BB0_13;
	setp.ne.s32 	%p11, %r21, 2;
	@%p11 bra 	$L__BB0_36;
	setp.ne.s32 	%p35, %r24, 0;
	@%p35 bra 	$L__BB0_12;
	mul.lo.s32 	%r210, %r25, %r28;
	shl.b32 	%r211, %r210, 1;
	add.s32 	%r212, %r211, %r29;
	shl.b32 	%r213, %r212, 2;
	mov.u32 	%r214, svec;
	add.s32 	%r215, %r214, %r213;
	ld.shared.u32 	%r216, [%r215];
	shl.b32 	%r217, %r25, 2;
	add.s32 	%r218, %r215, %r217;
	ld.shared.u32 	%r219, [%r218];
	add.s32 	%r220, %r219, %r216;
	st.shared.u32 	[%r215], %r220;
	sub.s32 	%r221, %r216, %r219;
	st.shared.u32 	[%r218], %r221;
$L__BB0_12:
	bar.sync 	0;
	bra.uni 	$L__BB0_72;
$L__BB0_13:
	setp.eq.s32 	%p30, %r24, 0;
	selp.b32 	%r176, 0, 2, %p30;
	shl.b32 	%r32, %r28, 2;
	or.b32  	%r177, %r32, %r176;
	mad.lo.s32 	%r178, %r177, %r25, %r29;
	shl.b32 	%r179, %r178, 2;
	mov.u32 	%r180, svec;
	add.s32 	%r181, %r180, %r179;
	ld.shared.u32 	%r182, [%r181];
	shl.b32 	%r183, %r25, 2;
	add.s32 	%r184, %r181, %r183;
	ld.shared.u32 	%r185, [%r184];
	add.s32 	%r186, %r185, %r182;
	st.shared.u32 	[%r181], %r186;
	sub.s32 	%r187, %r182, %r185;
	st.shared.u32 	[%r184], %r187;
	bar.sync 	0;
	setp.ne.s32 	%p31, %r24, 1;
	@%p31 bra 	$L__BB0_15;
	ld.const.u32 	%r188, [d_m4_omega];
	add.s32 	%r189, %r32, 3;
	mad.lo.s32 	%r190, %r189, %r25, %r29;
	shl.b32 	%r191, %r190, 2;
	mov.u32 	%r192, svec;
	add.s32 	%r193, %r192, %r191;
	ld.shared.u32 	%r194, [%r193];
	mul.wide.u32 	%rd88, %r188, %r194;
	mul.hi.u64 	%rd89, %rd88, %rd9;
	mul.lo.s64 	%rd90, %rd89, %rd10;
	sub.s64 	%rd91, %rd88, %rd90;
	setp.lt.u64 	%p32, %rd91, %rd10;
	selp.b64 	%rd92, 0, %rd10, %p32;
	sub.s64 	%rd93, %rd91, %rd92;
	setp.lt.u64 	%p33, %rd93, %rd10;
	selp.b64 	%rd94, 0, %rd10, %p33;
	sub.s64 	%rd95, %rd93, %rd94;
	st.shared.u32 	[%r193], %rd95;
$L__BB0_15:
	bar.sync 	0;
	selp.b32 	%r195, 2, 3, %p30;
	selp.b32 	%r196, 0, %r25, %p30;
	add.s32 	%r197, %r29, %r196;
	add.s32 	%r198, %r197, %r30;
	add.s32 	%r199, %r32, %r195;
	mad.lo.s32 	%r200, %r199, %r25, %r29;
	shl.b32 	%r201, %r198, 2;
	mov.u32 	%r202, svec;
	add.s32 	%r203, %r202, %r201;
	ld.shared.u32 	%r204, [%r203];
	shl.b32 	%r205, %r200, 2;
	add.s32 	%r206, %r202, %r205;
	ld.shared.u32 	%r207, [%r206];
	add.s32 	%r208, %r207, %r204;
	st.shared.u32 	[%r203], %r208;
	sub.s32 	%r209, %r204, %r207;
	st.shared.u32 	[%r206], %r209;
	bar.sync 	0;
	bra.uni 	$L__BB0_72;
$L__BB0_16:
	mov.b32 	%r78, 3;
	mov.b32 	%r79, 2;
	mov.b32 	%r80, 1;
	mov.b32 	%r81, 0;
	st.local.v4.u32 	[%rd8], {%r81, %r80, %r79, %r78};
	mov.b32 	%r82, 7;
	mov.b32 	%r83, 6;
	mov.b32 	%r84, 5;
	mov.b32 	%r85, 4;
	st.local.v4.u32 	[%rd8+16], {%r85, %r84, %r83, %r82};
	mul.wide.u32 	%rd52, %r24, 8;
	add.s64 	%rd53, %rd8, %rd52;
	ld.local.v2.u32 	{%r86, %r87}, [%rd53];
	shl.b32 	%r33, %r28, 3;
	add.s32 	%r88, %r33, %r86;
	mad.lo.s32 	%r89, %r88, %r25, %r29;
	add.s32 	%r90, %r33, %r87;
	mad.lo.s32 	%r91, %r90, %r25, %r29;
	shl.b32 	%r92, %r89, 2;
	mov.u32 	%r93, svec;
	add.s32 	%r94, %r93, %r92;
	ld.shared.u32 	%r95, [%r94];
	shl.b32 	%r96, %r91, 2;
	add.s32 	%r97, %r93, %r96;
	ld.shared.u32 	%r98, [%r97];
	add.s32 	%r99, %r98, %r95;
	st.shared.u32 	[%r94], %r99;
	sub.s32 	%r100, %r95, %r98;
	st.shared.u32 	[%r97], %r100;
	bar.sync 	0;
	or.b32  	%r101, %r33, 6;
	mad.lo.s32 	%r102, %r101, %r25, %r29;
	shl.b32 	%r103, %r102, 2;
	add.s32 	%r34, %r93, %r103;
	or.b32  	%r104, %r33, 5;
	mad.lo.s32 	%r105, %r104, %r25, %r29;
	shl.b32 	%r106, %r105, 2;
	add.s32 	%r35, %r93, %r106;
	shl.b32 	%r36, %r25, 1;
	shl.b32 	%r107, %r25, 3;
	add.s32 	%r37, %r35, %r107;
	setp.eq.s32 	%p12, %r24, 3;
	@%p12 bra 	$L__BB0_19;
	setp.ne.s32 	%p13, %r24, 2;
	@%p13 bra 	$L__BB0_20;
	shl.b32 	%r112, %r25, 2;
	add.s32 	%r113, %r29, %r112;
	add.s32 	%r114, %r113, %r30;
	shl.b32 	%r115, %r114, 2;
	mov.u32 	%r116, svec;
	add.s32 	%r117, %r116, %r115;
	ld.shared.u32 	%r118, [%r117];
	ld.shared.u32 	%r119, [%r34];
	add.s32 	%r120, %r119, %r118;
	st.shared.u32 	[%r117], %r120;
	sub.s32 	%r121, %r118, %r119;
	st.shared.u32 	[%r34], %r121;
	bra.uni 	$L__BB0_20;
$L__BB0_19:
	ld.shared.u32 	%r108, [%r35];
	ld.shared.u32 	%r109, [%r37];
	add.s32 	%r110, %r109, %r108;
	st.shared.u32 	[%r35], %r110;
	sub.s32 	%r111, %r108, %r109;
	st.shared.u32 	[%r37], %r111;
$L__BB0_20:
	bar.sync 	0;
	add.s32 	%r122, %r33, 3;
	mad.lo.s32 	%r123, %r122, %r25, %r29;
	shl.b32 	%r124, %r123, 2;
	mov.u32 	%r125, svec;
	add.s32 	%r38, %r125, %r124;
	setp.gt.s32 	%p14, %r24, 1;
	@%p14 bra 	$L__BB0_24;
	setp.eq.s32 	%p17, %r24, 0;
	@%p17 bra 	$L__BB0_28;
	setp.eq.s32 	%p18, %r24, 1;
	@%p18 bra 	$L__BB0_23;
	bra.uni 	$L__BB0_29;
$L__BB0_23:
	ld.shared.u32 	%r129, [%r38];
	mul.wide.u32 	%rd78, %r6, %r129;
	mul.hi.u64 	%rd79, %rd78, %rd9;
	mul.lo.s64 	%rd80, %rd79, %rd10;
	sub.s64 	%rd81, %rd78, %rd80;
	setp.lt.u64 	%p25, %rd81, %rd10;
	selp.b64 	%rd82, 0, %rd10, %p25;
	sub.s64 	%rd83, %rd81, %rd82;
	setp.lt.u64 	%p26, %rd83, %rd10;
	selp.b64 	%rd84, 0, %rd10, %p26;
	sub.s64 	%rd85, %rd83, %rd84;
	st.shared.u32 	[%r38], %rd85;
	bra.uni 	$L__BB0_29;
$L__BB0_24:
	setp.eq.s32 	%p15, %r24, 2;
	@%p15 bra 	$L__BB0_27;
	@%p12 bra 	$L__BB0_26;
	bra.uni 	$L__BB0_29;
$L__BB0_26:
	ld.shared.u32 	%r128, [%r34];
	mul.wide.u32 	%rd70, %r5, %r128;
	mul.hi.u64 	%rd71, %rd70, %rd9;
	mul.lo.s64 	%rd72, %rd71, %rd10;
	sub.s64 	%rd73, %rd70, %rd72;
	setp.lt.u64 	%p23, %rd73, %rd10;
	selp.b64 	%rd74, 0, %rd10, %p23;
	sub.s64 	%rd75, %rd73, %rd74;
	setp.lt.u64 	%p24, %rd75, %rd10;
	selp.b64 	%rd76, 0, %rd10, %p24;
	sub.s64 	%rd77, %rd75, %rd76;
	st.shared.u32 	[%r34], %rd77;
	bra.uni 	$L__BB0_29;
$L__BB0_27:
	ld.shared.u32 	%r127, [%r35];
	mul.wide.u32 	%rd62, %r4, %r127;
	mul.hi.u64 	%rd63, %rd62, %rd9;
	mul.lo.s64 	%rd64, %rd63, %rd10;
	sub.s64 	%rd65, %rd62, %rd64;
	setp.lt.u64 	%p21, %rd65, %rd10;
	selp.b64 	%rd66, 0, %rd10, %p21;
	sub.s64 	%rd67, %rd65, %rd66;
	setp.lt.u64 	%p22, %rd67, %rd10;
	selp.b64 	%rd68, 0, %rd10, %p22;
	sub.s64 	%rd69, %rd67, %rd68;
	st.shared.u32 	[%r35], %rd69;
	bra.uni 	$L__BB0_29;
$L__BB0_28:
	ld.shared.u32 	%r126, [%r37];
	mul.wide.u32 	%rd54, %r3, %r126;
	mul.hi.u64 	%rd55, %rd54, %rd9;
	mul.lo.s64 	%rd56, %rd55, %rd10;
	sub.s64 	%rd57, %rd54, %rd56;
	setp.lt.u64 	%p19, %rd57, %rd10;
	selp.b64 	%rd58, 0, %rd10, %p19;
	sub.s64 	%rd59, %rd57, %rd58;
	setp.lt.u64 	%p20, %rd59, %rd10;
	selp.b64 	%rd60, 0, %rd10, %p20;
	sub.s64 	%rd61, %rd59, %rd60;
	st.shared.u32 	[%r37], %rd61;
$L__BB0_29:
	bar.sync 	0;
	setp.eq.s32 	%p27, %r24, 2;
	@%p27 bra 	$L__BB0_34;
	setp.eq.s32 	%p28, %r24, 1;
	@%p28 bra 	$L__BB0_33;
	setp.ne.s32 	%p29, %r24, 0;
	@%p29 bra 	$L__BB0_35;
	add.s32 	%r143, %r30, %r29;
	shl.b32 	%r144, %r143, 2;
	mov.u32 	%r145, svec;
	add.s32 	%r146, %r145, %r144;
	ld.shared.u32 	%r147, [%r146];
	shl.b32 	%r148, %r36, 2;
	add.s32 	%r149, %r146, %r148;
	ld.shared.u32 	%r150, [%r149];
	add.s32 	%r151, %r150, %r147;
	st.shared.u32 	[%r146], %r151;
	sub.s32 	%r152, %r147, %r150;
	st.shared.u32 	[%r149], %r152;
	bra.uni 	$L__BB0_35;
$L__BB0_33:
	add.s32 	%r134, %r29, %r25;
	add.s32 	%r135, %r134, %r30;
	shl.b32 	%r136, %r135, 2;
	mov.u32 	%r137, svec;
	add.s32 	%r138, %r137, %r136;
	ld.shared.u32 	%r139, [%r138];
	ld.shared.u32 	%r140, [%r38];
	add.s32 	%r141, %r140, %r139;
	st.shared.u32 	[%r138], %r141;
	sub.s32 	%r142, %r139, %r140;
	st.shared.u32 	[%r38], %r142;
	bra.uni 	$L__BB0_35;
$L__BB0_34:
	ld.shared.u32 	%r130, [%r35];
	ld.shared.u32 	%r131, [%r37];
	add.s32 	%r132, %r131, %r130;
	st.shared.u32 	[%r35], %r132;
	sub.s32 	%r133, %r130, %r131;
	st.shared.u32 	[%r37], %r133;
$L__BB0_35:
	bar.sync 	0;
	mov.b32 	%r153, 5;
	mov.b32 	%r154, 1;
	mov.b32 	%r155, 4;
	mov.b32 	%r156, 0;
	st.local.v4.u32 	[%rd7], {%r156, %r155, %r154, %r153};
	mov.b32 	%r157, 7;
	mov.b32 	%r158, 3;
	mov.b32 	%r159, 6;
	mov.b32 	%r160, 2;
	st.local.v4.u32 	[%rd7+16], {%r160, %r159, %r158, %r157};
	mul.wide.u32 	%rd86, %r24, 8;
	add.s64 	%rd87, %rd7, %rd86;
	ld.local.v2.u32 	{%r161, %r162}, [%rd87];
	add.s32 	%r163, %r33, %r161;
	mad.lo.s32 	%r164, %r163, %r25, %r29;
	add.s32 	%r165, %r33, %r162;
	mad.lo.s32 	%r166, %r165, %r25, %r29;
	shl.b32 	%r167, %r164, 2;
	mov.u32 	%r168, svec;
	add.s32 	%r169, %r168, %r167;
	ld.shared.u32 	%r170, [%r169];
	shl.b32 	%r171, %r166, 2;
	add.s32 	%r172, %r168, %r171;
	ld.shared.u32 	%r173, [%r172];
	add.s32 	%r174, %r173, %r170;
	st.shared.u32 	[%r169], %r174;
	sub.s32 	%r175, %r170, %r173;
	st.shared.u32 	[%r172], %r175;
	bar.sync 	0;
	bra.uni 	$L__BB0_72;
$L__BB0_36:
	shl.b32 	%r222, %r24, 1;
	mul.lo.s32 	%r39, %r28, %r21;
	add.s32 	%r223, %r39, %r222;
	mad.lo.s32 	%r224, %r223, %r25, %r29;
	shl.b32 	%r225, %r224, 2;
	mov.u32 	%r226, svec;
	add.s32 	%r227, %r226, %r225;
	ld.shared.u32 	%r228, [%r227];
	shl.b32 	%r40, %r25, 2;
	add.s32 	%r229, %r227, %r40;
	ld.shared.u32 	%r230, [%r229];
	add.s32 	%r231, %r230, %r228;
	st.shared.u32 	[%r227], %r231;
	sub.s32 	%r232, %r228, %r230;
	st.shared.u32 	[%r229], %r232;
	bar.sync 	0;
	mov.b32 	%r233, 2;
	mov.b32 	%r234, 0;
	st.local.v2.u32 	[%rd5], {%r234, %r233};
	mov.b32 	%r235, 6;
	mov.b32 	%r236, 4;
	st.local.v2.u32 	[%rd5+8], {%r236, %r235};
	mov.b32 	%r237, 7;
	mov.b32 	%r238, 5;
	st.local.v2.u32 	[%rd5+16], {%r238, %r237};
	mov.b32 	%r239, 10;
	mov.b32 	%r240, 8;
	st.local.v2.u32 	[%rd5+24], {%r240, %r239};
	mov.b32 	%r241, 14;
	mov.b32 	%r242, 12;
	st.local.v2.u32 	[%rd5+32], {%r242, %r241};
	mov.b32 	%r243, 13;
	mov.b32 	%r244, 11;
	st.local.v2.u32 	[%rd5+40], {%r244, %r243};
	mov.b32 	%r245, 15;
	mov.b32 	%r246, 9;
	st.local.v2.u32 	[%rd5+48], {%r246, %r245};
	setp.gt.u32 	%p36, %r24, 6;
	@%p36 bra 	$L__BB0_38;
	mul.wide.u32 	%rd96, %r24, 8;
	add.s64 	%rd97, %rd5, %rd96;
	ld.local.v2.u32 	{%r247, %r248}, [%rd97];
	add.s32 	%r249, %r39, %r247;
	mad.lo.s32 	%r250, %r249, %r25, %r29;
	add.s32 	%r251, %r39, %r248;
	mad.lo.s32 	%r252, %r251, %r25, %r29;
	shl.b32 	%r253, %r250, 2;
	mov.u32 	%r254, svec;
	add.s32 	%r255, %r254, %r253;
	ld.shared.u32 	%r256, [%r255];
	shl.b32 	%r257, %r252, 2;
	add.s32 	%r258, %r254, %r257;
	ld.shared.u32 	%r259, [%r258];
	add.s32 	%r260, %r259, %r256;
	st.shared.u32 	[%r255], %r260;
	sub.s32 	%r261, %r256, %r259;
	st.shared.u32 	[%r258], %r261;
$L__BB0_38:
	bar.sync 	0;
	setp.ne.s32 	%p37, %r24, 0;
	add.s32 	%r262, %r39, 9;
	mad.lo.s32 	%r263, %r262, %r25, %r29;
	shl.b32 	%r264, %r263, 2;
	mov.u32 	%r265, svec;
	add.s32 	%r41, %r265, %r264;
	shl.b32 	%r42, %r25, 1;
	shl.b32 	%r266, %r25, 3;
	add.s32 	%r43, %r41, %r266;
	shl.b32 	%r267, %r40, 2;
	add.s32 	%r44, %r41, %r267;
	add.s32 	%r45, %r44, %r266;
	shl.b32 	%r268, %r23, 2;
	mov.u32 	%r269, s0_accum;
	add.s32 	%r46, %r269, %r268;
	mov.u32 	%r270, s1_accum;
	add.s32 	%r47, %r270, %r268;
	@%p37 bra 	$L__BB0_40;
	ld.shared.u32 	%r271, [%r41];
	ld.shared.u32 	%r272, [%r43];
	ld.shared.u32 	%r273, [%r44];
	ld.shared.u32 	%r274, [%r45];
	add.s32 	%r275, %r272, %r271;
	st.shared.u32 	[%r46], %r275;
	add.s32 	%r276, %r274, %r273;
	st.shared.u32 	[%r47], %r276;
$L__BB0_40:
	mov.b32 	%r277, 14;
	mov.b32 	%r278, 10;
	st.local.v2.u32 	[%rd4], {%r278, %r277};
	mov.b32 	%r279, 12;
	mov.b32 	%r280, 8;
	st.local.v2.u32 	[%rd4+8], {%r280, %r279};
	mov.b32 	%r281, 4;
	mov.b32 	%r282, 0;
	st.local.v2.u32 	[%rd4+16], {%r282, %r281};
	setp.gt.u32 	%p38, %r24, 2;
	@%p38 bra 	$L__BB0_42;
	mul.wide.u32 	%rd98, %r24, 8;
	add.s64 	%rd99, %rd4, %rd98;
	ld.local.v2.u32 	{%r283, %r284}, [%rd99];
	add.s32 	%r285, %r39, %r283;
	mad.lo.s32 	%r286, %r285, %r25, %r29;
	add.s32 	%r287, %r39, %r284;
	mad.lo.s32 	%r288, %r287, %r25, %r29;
	shl.b32 	%r289, %r286, 2;
	mov.u32 	%r290, svec;
	add.s32 	%r291, %r290, %r289;
	ld.shared.u32 	%r292, [%r291];
	shl.b32 	%r293, %r288, 2;
	add.s32 	%r294, %r290, %r293;
	ld.shared.u32 	%r295, [%r294];
	add.s32 	%r296, %r295, %r292;
	st.shared.u32 	[%r291], %r296;
	sub.s32 	%r297, %r292, %r295;
	st.shared.u32 	[%r294], %r297;
$L__BB0_42:
	bar.sync 	0;
	setp.gt.s32 	%p39, %r24, 3;
	@%p39 bra 	$L__BB0_50;
	setp.gt.s32 	%p45, %r24, 1;
	@%p45 bra 	$L__BB0_47;
	setp.eq.s32 	%p48, %r24, 0;
	@%p48 bra 	$L__BB0_57;
	setp.eq.s32 	%p49, %r24, 1;
	@%p49 bra 	$L__BB0_46;
	bra.uni 	$L__BB0_61;
$L__BB0_46:
	ld.const.u32 	%r322, [d_m16];
	ld.shared.u32 	%r323, [%r41];
	mul.wide.u32 	%rd156, %r322, %r323;
	mul.hi.u64 	%rd157, %rd156, %rd9;
	mul.lo.s64 	%rd158, %rd157, %rd10;
	sub.s64 	%rd159, %rd156, %rd158;
	setp.lt.u64 	%p64, %rd159, %rd10;
	selp.b64 	%rd160, 0, %rd10, %p64;
	sub.s64 	%rd161, %rd159, %rd160;
	setp.lt.u64 	%p65, %rd161, %rd10;
	selp.b64 	%rd162, 0, %rd10, %p65;
	sub.s64 	%rd163, %rd161, %rd162;
	st.shared.u32 	[%r41], %rd163;
	bra.uni 	$L__BB0_61;
$L__BB0_47:
	setp.eq.s32 	%p46, %r24, 2;
	@%p46 bra 	$L__BB0_58;
	setp.eq.s32 	%p47, %r24, 3;
	@%p47 bra 	$L__BB0_49;
	bra.uni 	$L__BB0_61;
$L__BB0_49:
	ld.shared.u32 	%r320, [%r43];
	mul.wide.u32 	%rd140, %r12, %r320;
	mul.hi.u64 	%rd141, %rd140, %rd9;
	mul.lo.s64 	%rd142, %rd141, %rd10;
	sub.s64 	%rd143, %rd140, %rd142;
	setp.lt.u64 	%p60, %rd143, %rd10;
	selp.b64 	%rd144, 0, %rd10, %p60;
	sub.s64 	%rd145, %rd143, %rd144;
	setp.lt.u64 	%p61, %rd145, %rd10;
	selp.b64 	%rd146, 0, %rd10, %p61;
	sub.s64 	%rd147, %rd145, %rd146;
	st.shared.u32 	[%r43], %rd147;
	bra.uni 	$L__BB0_61;
$L__BB0_50:
	setp.gt.s32 	%p40, %r24, 5;
	@%p40 bra 	$L__BB0_54;
	setp.eq.s32 	%p43, %r24, 4;
	@%p43 bra 	$L__BB0_59;
	setp.eq.s32 	%p44, %r24, 5;
	@%p44 bra 	$L__BB0_53;
	bra.uni 	$L__BB0_61;
$L__BB0_53:
	add.s32 	%r313, %r39, 3;
	mad.lo.s32 	%r314, %r313, %r25, %r29;
	shl.b32 	%r315, %r314, 2;
	mov.u32 	%r316, svec;
	add.s32 	%r317, %r316, %r315;
	ld.shared.u32 	%r318, [%r317];
	mul.wide.u32 	%rd124, %r10, %r318;
	mul.hi.u64 	%rd125, %rd124, %rd9;
	mul.lo.s64 	%rd126, %rd125, %rd10;
	sub.s64 	%rd127, %rd124, %rd126;
	setp.lt.u64 	%p56, %rd127, %rd10;
	selp.b64 	%rd128, 0, %rd10, %p56;
	sub.s64 	%rd129, %rd127, %rd128;
	setp.lt.u64 	%p57, %rd129, %rd10;
	selp.b64 	%rd130, 0, %rd10, %p57;
	sub.s64 	%rd131, %rd129, %rd130;
	st.shared.u32 	[%r317], %rd131;
	bra.uni 	$L__BB0_61;
$L__BB0_54:
	setp.eq.s32 	%p41, %r24, 6;
	@%p41 bra 	$L__BB0_60;
	setp.eq.s32 	%p42, %r24, 7;
	@%p42 bra 	$L__BB0_56;
	bra.uni 	$L__BB0_61;
$L__BB0_56:
	add.s32 	%r298, %r39, 10;
	mad.lo.s32 	%r299, %r298, %r25, %r29;
	shl.b32 	%r300, %r299, 2;
	mov.u32 	%r301, svec;
	add.s32 	%r302, %r301, %r300;
	ld.shared.u32 	%r303, [%r302];
	mul.wide.u32 	%rd100, %r7, %r303;
	mul.hi.u64 	%rd101, %rd100, %rd9;
	mul.lo.s64 	%rd102, %rd101, %rd10;
	sub.s64 	%rd103, %rd100, %rd102;
	setp.lt.u64 	%p50, %rd103, %rd10;
	selp.b64 	%rd104, 0, %rd10, %p50;
	sub.s64 	%rd105, %rd103, %rd104;
	setp.lt.u64 	%p51, %rd105, %rd10;
	selp.b64 	%rd106, 0, %rd10, %p51;
	sub.s64 	%rd107, %rd105, %rd106;
	st.shared.u32 	[%r302], %rd107;
	shl.b32 	%r304, %r40, 2;
	add.s32 	%r305, %r302, %r304;
	ld.shared.u32 	%r306, [%r305];
	mul.wide.u32 	%rd108, %r8, %r306;
	mul.hi.u64 	%rd109, %rd108, %rd9;
	mul.lo.s64 	%rd110, %rd109, %rd10;
	sub.s64 	%rd111, %rd108, %rd110;
	setp.lt.u64 	%p52, %rd111, %rd10;
	selp.b64 	%rd112, 0, %rd10, %p52;
	sub.s64 	%rd113, %rd111, %rd112;
	setp.lt.u64 	%p53, %rd113, %rd10;
	selp.b64 	%rd114, 0, %rd10, %p53;
	sub.s64 	%rd115, %rd113, %rd114;
	st.shared.u32 	[%r305], %rd115;
	bra.uni 	$L__BB0_61;
$L__BB0_57:
	ld.shared.u32 	%r324, [%r46];
	ld.shared.u32 	%r325, [%r47];
	mul.wide.u32 	%rd164, %r14, %r324;
	mul.hi.u64 	%rd165, %rd164, %rd9;
	mul.lo.s64 	%rd166, %rd165, %rd10;
	sub.s64 	%rd167, %rd164, %rd166;
	setp.lt.u64 	%p66, %rd167, %rd10;
	selp.b64 	%rd168, 0, %rd10, %p66;
	sub.s64 	%rd169, %rd167, %rd168;
	setp.lt.u64 	%p67, %rd169, %rd10;
	selp.b64 	%rd170, 0, %rd10, %p67;
	sub.s64 	%rd171, %rd169, %rd170;
	st.shared.u32 	[%r46], %rd171;
	mul.wide.u32 	%rd172, %r15, %r325;
	mul.hi.u64 	%rd173, %rd172, %rd9;
	mul.lo.s64 	%rd174, %rd173, %rd10;
	sub.s64 	%rd175, %rd172, %rd174;
	setp.lt.u64 	%p68, %rd175, %rd10;
	selp.b64 	%rd176, 0, %rd10, %p68;
	sub.s64 	%rd177, %rd175, %rd176;
	setp.lt.u64 	%p69, %rd177, %rd10;
	selp.b64 	%rd178, 0, %rd10, %p69;
	sub.s64 	%rd179, %rd177, %rd178;
	st.shared.u32 	[%r47], %rd179;
	bra.uni 	$L__BB0_61;
$L__BB0_58:
	ld.shared.u32 	%r321, [%r45];
	mul.wide.u32 	%rd148, %r13, %r321;
	mul.hi.u64 	%rd149, %rd148, %rd9;
	mul.lo.s64 	%rd150, %rd149, %rd10;
	sub.s64 	%rd151, %rd148, %rd150;
	setp.lt.u64 	%p62, %rd151, %rd10;
	selp.b64 	%rd152, 0, %rd10, %p62;
	sub.s64 	%rd153, %rd151, %rd152;
	setp.lt.u64 	%p63, %rd153, %rd10;
	selp.b64 	%rd154, 0, %rd10, %p63;
	sub.s64 	%rd155, %rd153, %rd154;
	st.shared.u32 	[%r45], %rd155;
	bra.uni 	$L__BB0_61;
$L__BB0_59:
	ld.shared.u32 	%r319, [%r44];
	mul.wide.u32 	%rd132, %r11, %r319;
	mul.hi.u64 	%rd133, %rd132, %rd9;
	mul.lo.s64 	%rd134, %rd133, %rd10;
	sub.s64 	%rd135, %rd132, %rd134;
	setp.lt.u64 	%p58, %rd135, %rd10;
	selp.b64 	%rd136, 0, %rd10, %p58;
	sub.s64 	%rd137, %rd135, %rd136;
	setp.lt.u64 	%p59, %rd137, %rd10;
	selp.b64 	%rd138, 0, %rd10, %p59;
	sub.s64 	%rd139, %rd137, %rd138;
	st.shared.u32 	[%r44], %rd139;
	bra.uni 	$L__BB0_61;
$L__BB0_60:
	add.s32 	%r307, %r39, 12;
	mad.lo.s32 	%r308, %r307, %r25, %r29;
	shl.b32 	%r309, %r308, 2;
	mov.u32 	%r310, svec;
	add.s32 	%r311, %r310, %r309;
	ld.shared.u32 	%r312, [%r311];
	mul.wide.u32 	%rd116, %r9, %r312;
	mul.hi.u64 	%rd117, %rd116, %rd9;
	mul.lo.s64 	%rd118, %rd117, %rd10;
	sub.s64 	%rd119, %rd116, %rd118;
	setp.lt.u64 	%p54, %rd119, %rd10;
	selp.b64 	%rd120, 0, %rd10, %p54;
	sub.s64 	%rd121, %rd119, %rd120;
	setp.lt.u64 	%p55, %rd121, %rd10;
	selp.b64 	%rd122, 0, %rd10, %p55;
	sub.s64 	%rd123, %rd121, %rd122;
	st.shared.u32 	[%r311], %rd123;
$L__BB0_61:
	bar.sync 	0;
	@%p37 bra 	$L__BB0_63;
	ld.shared.u32 	%r326, [%r46];
	ld.shared.u32 	%r327, [%r47];
	add.s32 	%r328, %r327, %r326;
	st.shared.u32 	[%r46], %r328;
	sub.s32 	%r329, %r326, %r327;
	st.shared.u32 	[%r47], %r329;
	add.s32 	%r330, %r39, 5;
	mad.lo.s32 	%r331, %r330, %r25, %r29;
	shl.b32 	%r332, %r331, 2;
	mov.u32 	%r333, svec;
	add.s32 	%r334, %r333, %r332;
	ld.shared.u32 	%r335, [%r334];
	mul.wide.u32 	%rd180, %r16, %r335;
	mul.hi.u64 	%rd181, %rd180, %rd9;
	mul.lo.s64 	%rd182, %rd181, %rd10;
	sub.s64 	%rd183, %rd180, %rd182;
	setp.lt.u64 	%p71, %rd183, %rd10;
	selp.b64 	%rd184, 0, %rd10, %p71;
	sub.s64 	%rd185, %rd183, %rd184;
	setp.lt.u64 	%p72, %rd185, %rd10;
	selp.b64 	%rd186, 0, %rd10, %p72;
	sub.s64 	%rd187, %rd185, %rd186;
	st.shared.u32 	[%r334], %rd187;
	shl.b32 	%r336, %r42, 2;
	add.s32 	%r337, %r334, %r336;
	ld.shared.u32 	%r338, [%r337];
	mul.wide.u32 	%rd188, %r17, %r338;
	mul.hi.u64 	%rd189, %rd188, %rd9;
	mul.lo.s64 	%rd190, %rd189, %rd10;
	sub.s64 	%rd191, %rd188, %rd190;
	setp.lt.u64 	%p73, %rd191, %rd10;
	selp.b64 	%rd192, 0, %rd10, %p73;
	sub.s64 	%rd193, %rd191, %rd192;
	setp.lt.u64 	%p74, %rd193, %rd10;
	selp.b64 	%rd194, 0, %rd10, %p74;
	sub.s64 	%rd195, %rd193, %rd194;
	st.shared.u32 	[%r337], %rd195;
	add.s32 	%r339, %r334, %r40;
	ld.shared.u32 	%r340, [%r339];
	mul.wide.u32 	%rd196, %r18, %r340;
	mul.hi.u64 	%rd197, %rd196, %rd9;
	mul.lo.s64 	%rd198, %rd197, %rd10;
	sub.s64 	%rd199, %rd196, %rd198;
	setp.lt.u64 	%p75, %rd199, %rd10;
	selp.b64 	%rd200, 0, %rd10, %p75;
	sub.s64 	%rd201, %rd199, %rd200;
	setp.lt.u64 	%p76, %rd201, %rd10;
	selp.b64 	%rd202, 0, %rd10, %p76;
	sub.s64 	%rd203, %rd201, %rd202;
	st.shared.u32 	[%r339], %rd203;
$L__BB0_63:
	mov.b32 	%r341, 6;
	mov.b32 	%r342, 2;
	mov.b32 	%r343, 3;
	mov.b32 	%r344, 1;
	st.local.v4.u32 	[%rd3], {%r344, %r343, %r342, %r341};
	mov.b32 	%r345, 15;
	mov.b32 	%r346, 9;
	mov.b32 	%r347, 14;
	mov.b32 	%r348, 10;
	st.local.v4.u32 	[%rd3+16], {%r348, %r347, %r346, %r345};
	mov.b32 	%r349, 7;
	mov.b32 	%r350, 5;
	mov.b32 	%r351, 13;
	mov.b32 	%r352, 11;
	st.local.v4.u32 	[%rd3+32], {%r352, %r351, %r350, %r349};
	setp.gt.u32 	%p77, %r24, 5;
	@%p77 bra 	$L__BB0_65;
	mul.wide.u32 	%rd204, %r24, 8;
	add.s64 	%rd205, %rd3, %rd204;
	ld.local.v2.u32 	{%r353, %r354}, [%rd205];
	add.s32 	%r355, %r39, %r353;
	mad.lo.s32 	%r356, %r355, %r25, %r29;
	add.s32 	%r357, %r39, %r354;
	mad.lo.s32 	%r358, %r357, %r25, %r29;
	shl.b32 	%r359, %r356, 2;
	mov.u32 	%r360, svec;
	add.s32 	%r361, %r360, %r359;
	ld.shared.u32 	%r362, [%r361];
	shl.b32 	%r363, %r358, 2;
	add.s32 	%r364, %r360, %r363;
	ld.shared.u32 	%r365, [%r364];
	add.s32 	%r366, %r365, %r362;
	st.shared.u32 	[%r361], %r366;
	sub.s32 	%r367, %r362, %r365;
	st.shared.u32 	[%r364], %r367;
$L__BB0_65:
	bar.sync 	0;
	mov.b32 	%r368, 7;
	mov.b32 	%r369, 3;
	mov.b32 	%r370, 5;
	mov.b32 	%r371, 1;
	st.local.v4.u32 	[%rd2], {%r371, %r370, %r369, %r368};
	mov.b32 	%r372, 13;
	mov.b32 	%r373, 15;
	mov.b32 	%r374, 11;
	mov.b32 	%r375, 9;
	st.local.v4.u32 	[%rd2+16], {%r375, %r374, %r373, %r372};
	setp.gt.u32 	%p78, %r24, 3;
	@%p78 bra 	$L__BB0_67;
	mul.wide.u32 	%rd206, %r24, 8;
	add.s64 	%rd207, %rd2, %rd206;
	ld.local.v2.u32 	{%r376, %r377}, [%rd207];
	add.s32 	%r378, %r39, %r376;
	mad.lo.s32 	%r379, %r378, %r25, %r29;
	add.s32 	%r380, %r39, %r377;
	mad.lo.s32 	%r381, %r380, %r25, %r29;
	shl.b32 	%r382, %r379, 2;
	mov.u32 	%r383, svec;
	add.s32 	%r384, %r383, %r382;
	ld.shared.u32 	%r385, [%r384];
	shl.b32 	%r386, %r381, 2;
	add.s32 	%r387, %r383, %r386;
	ld.shared.u32 	%r388, [%r387];
	add.s32 	%r389, %r388, %r385;
	st.shared.u32 	[%r384], %r389;
	sub.s32 	%r390, %r385, %r388;
	st.shared.u32 	[%r387], %r390;
$L__BB0_67:
	@%p37 bra 	$L__BB0_69;
	ld.shared.u32 	%r391, [%r46];
	ld.shared.u32 	%r392, [%r41];
	sub.s32 	%r393, %r391, %r392;
	st.shared.u32 	[%r41], %r393;
	ld.shared.u32 	%r394, [%r47];
	ld.shared.u32 	%r395, [%r45];
	sub.s32 	%r396, %r394, %r395;
	st.shared.u32 	[%r45], %r396;
$L__BB0_69:
	bar.sync 	0;
	mov.b32 	%r397, 9;
	mov.b32 	%r398, 1;
	mov.b32 	%r399, 8;
	mov.b32 	%r400, 0;
	st.local.v4.u32 	[%rd6], {%r400, %r399, %r398, %r397};
	mov.b32 	%r401, 12;
	mov.b32 	%r402, 4;
	mov.b32 	%r403, 10;
	mov.b32 	%r404, 2;
	st.local.v4.u32 	[%rd6+16], {%r404, %r403, %r402, %r401};
	mov.b32 	%r405, 15;
	mov.b32 	%r406, 7;
	mov.b32 	%r407, 14;
	mov.b32 	%r408, 6;
	st.local.v4.u32 	[%rd6+32], {%r408, %r407, %r406, %r405};
	mov.b32 	%r409, 11;
	mov.b32 	%r410, 5;
	mov.b32 	%r411, 13;
	mov.b32 	%r412, 3;
	st.local.v4.u32 	[%rd6+48], {%r412, %r411, %r410, %r409};
	mul.wide.u32 	%rd208, %r24, 8;
	add.s64 	%rd209, %rd6, %rd208;
	ld.local.v2.u32 	{%r413, %r414}, [%rd209];
	add.s32 	%r415, %r39, %r413;
	mad.lo.s32 	%r416, %r415, %r25, %r29;
	add.s32 	%r417, %r39, %r414;
	mad.lo.s32 	%r418, %r417, %r25, %r29;
	shl.b32 	%r419, %r416, 2;
	mov.u32 	%r420, svec;
	add.s32 	%r421, %r420, %r419;
	ld.shared.u32 	%r422, [%r421];
	shl.b32 	%r423, %r418, 2;
	add.s32 	%r424, %r420, %r423;
	ld.shared.u32 	%r425, [%r424];
	add.s32 	%r426, %r425, %r422;
	st.shared.u32 	[%r421], %r426;
	sub.s32 	%r427, %r422, %r425;
	st.shared.u32 	[%r424], %r427;
	setp.ne.s32 	%p80, %r24, 7;
	@%p80 bra 	$L__BB0_71;
	ld.shared.u32 	%r428, [%r43];
	ld.shared.u32 	%r429, [%r44];
	st.shared.u32 	[%r43], %r429;
	st.shared.u32 	[%r44], %r428;
$L__BB0_71:
	bar.sync 	0;
$L__BB0_72:
	add.s32 	%r432, %r432, 1;
	setp.ne.s32 	%p81, %r432, 0;
	add.s64 	%rd212, %rd212, 16;
	@%p81 bra 	$L__BB0_2;
$L__BB0_73:
	ld.shared.u32 	%r430, [%r2];
	mul.wide.u32 	%rd210, %r1, 4;
	add.s64 	%rd211, %rd1, %rd210;
	st.global.u32 	[%rd211], %r430;
	ld.shared.u32 	%r431, [%r2+512];
	st.global.u32 	[%rd211+512], %r431;
	ret;

}


// ===== COMPILED SASS (sm_100) =====

	.target	sm_100

	.elftype	@"ET_EXEC"


//--------------------- .note.nv.tkinfo           --------------------------
	.section	.note.nv.tkinfo,"",@"SHT_NOTE"
	.sectionflags	@"SHF_NOTE_NV_TKINFO"
	.tkinfo
        /*0018*/ 	.word	0x00000002
        /*0030*/ 	.string	""
        /*0030*/ 	.string	"ptxas"
        /*0030*/ 	.string	"Cuda compilation tools, release 13.0, V13.0.88"
        /*0030*/ 	.string	"Build cuda_13.0.r13.0/compiler.36424714_0"
        /*0030*/ 	.string	"-arch sm_100 -m 64 "



//--------------------- .note.nv.cuinfo           --------------------------
	.section	.note.nv.cuinfo,"",@"SHT_NOTE"
	.sectionflags	@"SHF_NOTE_NV_CUINFO"
        /*0018*/ 	.short	0x0002
        /*001a*/ 	.short	0x0064
        /*001c*/ 	.short	0x0082
	.zero		2


//--------------------- .nv.info                  --------------------------
	.section	.nv.info,"",@"SHT_CUDA_INFO"
	.align	4


	//----- nvinfo : EIATTR_REGCOUNT
	.align		4
        /*0000*/ 	.byte	0x04, 0x2f
        /*0002*/ 	.short	(.L_6 - .L_5)
	.align		4
.L_5:
        /*0004*/ 	.word	index@(_Z13ntt256_kernelPjPK9StageDesci)
        /*0008*/ 	.word	0x0000002c


	//----- nvinfo : EIATTR_FRAME_SIZE
	.align		4
.L_6:
        /*000c*/ 	.byte	0x04, 0x11
        /*000e*/ 	.short	(.L_8 - .L_7)
	.align		4
.L_7:
        /*0010*/ 	.word	index@(_Z13ntt256_kernelPjPK9StageDesci)
        /*0014*/ 	.word	0x00000000


	//----- nvinfo : EIATTR_MIN_STACK_SIZE
	.align		4
.L_8:
        /*0018*/ 	.byte	0x04, 0x12
        /*001a*/ 	.short	(.L_10 - .L_9)
	.align		4
.L_9:
        /*001c*/ 	.word	index@(_Z13ntt256_kernelPjPK9StageDesci)
        /*0020*/ 	.word	0x00000000
.L_10:


//--------------------- .nv.compat                --------------------------
	.section	.nv.compat,"",@"SHT_CUDA_COMPAT_INFO"
	.align	4
        /*0000*/ 	.byte	0x02, 0x09, 0x00, 0x00, 0x02, 0x02, 0x01, 0x00, 0x02, 0x05, 0x05, 0x00, 0x03, 0x07, 0x01, 0x01
        /*0010*/ 	.byte	0x02, 0x03, 0x00, 0x00, 0x02, 0x06, 0x01, 0x00, 0x04, 0x0b, 0x08, 0x00, 0x09, 0x00, 0x00, 0x00
        /*0020*/ 	.byte	0x00, 0x00, 0x00, 0x00


//--------------------- .nv.info._Z13ntt256_kernelPjPK9StageDesci --------------------------
	.section	.nv.info._Z13ntt256_kernelPjPK9StageDesci,"",@"SHT_CUDA_INFO"
	.sectionflags	@""
	.align	4


	//----- nvinfo : EIATTR_CUDA_API_VERSION
	.align		4
        /*0000*/ 	.byte	0x04, 0x37
        /*0002*/ 	.short	(.L_12 - .L_11)
.L_11:
        /*0004*/ 	.word	0x00000082


	//----- nvinfo : EIATTR_KPARAM_INFO
	.align		4
.L_12:
        /*0008*/ 	.byte	0x04, 0x17
        /*000a*/ 	.short	(.L_14 - .L_13)
.L_13:
        /*000c*/ 	.word	0x00000000
        /*0010*/ 	.short	0x0002
        /*0012*/ 	.short	0x0010
        /*0014*/ 	.byte	0x00, 0xf0, 0x11, 0x00


	//----- nvinfo : EIATTR_KPARAM_INFO
	.align		4
.L_14:
        /*0018*/ 	.byte	0x04, 0x17
        /*001a*/ 	.short	(.L_16 - .L_15)
.L_15:
        /*001c*/ 	.word	0x00000000
        /*0020*/ 	.short	0x0001
        /*0022*/ 	.short	0x0008
        /*0024*/ 	.byte	0x00, 0xf5, 0x21, 0x00


	//----- nvinfo : EIATTR_KPARAM_INFO
	.align		4
.L_16:
        /*0028*/ 	.byte	0x04, 0x17
        /*002a*/ 	.short	(.L_18 - .L_17)
.L_17:
        /*002c*/ 	.word	0x00000000
        /*0030*/ 	.short	0x0000
        /*0032*/ 	.short	0x0000
        /*0034*/ 	.byte	0x00, 0xf5, 0x21, 0x00


	//----- nvinfo : EIATTR_SPARSE_MMA_MASK
	.align		4
.L_18:
        /*0038*/ 	.byte	0x03, 0x50
        /*003a*/ 	.short	0x0000


	//----- nvinfo : EIATTR_MAXREG_COUNT
	.align		4
        /*003c*/ 	.byte	0x03, 0x1b
        /*003e*/ 	.short	0x00ff


	//----- nvinfo : EIATTR_NUM_BARRIERS
	.align		4
        /*0040*/ 	.byte	0x02, 0x4c
        /*0042*/ 	.byte	0x01
	.zero		1


	//----- nvinfo : EIATTR_MERCURY_ISA_VERSION
	.align		4
        /*0044*/ 	.byte	0x03, 0x5f
        /*0046*/ 	.short	0x0101


	//----- nvinfo : EIATTR_VRC_CTA_INIT_COUNT
	.align		4
        /*0048*/ 	.byte	0x02, 0x4a
	.zero		1
	.zero		1


	//----- nvinfo : EIATTR_EXIT_INSTR_OFFSETS
	.align		4
        /*004c*/ 	.byte	0x04, 0x1c
        /*004e*/ 	.short	(.L_20 - .L_19)


	//   ....[0]....
.L_19:
        /*0050*/ 	.word	0x00005600


	//----- nvinfo : EIATTR_INDIRECT_BRANCH_TARGETS
	.align		4
.L_20:
        /*0054*/ 	.byte	0x04, 0x34
        /*0056*/ 	.short	(.L_22 - .L_21)


	//   ....[0]....
.L_21:
        /*0058*/ 	.word	.L_x_36@srel
        /*005c*/ 	.short	0x0
        /*005e*/ 	.short	0x0
        /*0060*/ 	.word	0x6
        /*0064*/ 	.word	.L_x_37@srel
        /*0068*/ 	.word	.L_x_38@srel
        /*006c*/ 	.word	.L_x_38@srel
        /*0070*/ 	.word	.L_x_38@srel
        /*0074*/ 	.word	.L_x_41@srel
        /*0078*/ 	.word	.L_x_38@srel


	//   ....[1]....
        /*007c*/ 	.word	.L_x_43@srel
        /*0080*/ 	.short	0x0
        /*0082*/ 	.short	0x0
        /*0084*/ 	.word	0x3
        /*0088*/ 	.word	.L_x_44@srel
        /*008c*/ 	.word	.L_x_45@srel
        /*0090*/ 	.word	.L_x_15@srel


	//   ....[2]....
        /*0094*/ 	.word	.L_x_47@srel
        /*0098*/ 	.short	0x0
        /*009a*/ 	.short	0x0
        /*009c*/ 	.word	0x3
        /*00a0*/ 	.word	.L_x_48@srel
        /*00a4*/ 	.word	.L_x_49@srel
        /*00a8*/ 	.word	.L_x_15@srel


	//   ....[3]....
        /*00ac*/ 	.word	.L_x_51@srel
        /*00b0*/ 	.short	0x0
        /*00b2*/ 	.short	0x0
        /*00b4*/ 	.word	0x3
        /*00b8*/ 	.word	.L_x_52@srel
        /*00bc*/ 	.word	.L_x_53@srel
        /*00c0*/ 	.word	.L_x_15@srel


	//   ....[4]....
        /*00c4*/ 	.word	.L_x_55@srel
        /*00c8*/ 	.short	0x0
        /*00ca*/ 	.short	0x0
        /*00cc*/ 	.word	0x3
        /*00d0*/ 	.word	.L_x_56@srel
        /*00d4*/ 	.word	.L_x_57@srel
        /*00d8*/ 	.word	.L_x_15@srel


	//   ....[5]....
        /*00dc*/ 	.word	.L_x_59@srel
        /*00e0*/ 	.short	0x0
        /*00e2*/ 	.short	0x0
        /*00e4*/ 	.word	0x3
        /*00e8*/ 	.word	.L_x_60@srel
        /*00ec*/ 	.word	.L_x_61@srel
        /*00f0*/ 	.word	.L_x_30@srel


	//   ....[6]....
        /*00f4*/ 	.word	.L_x_63@srel
        /*00f8*/ 	.short	0x0
        /*00fa*/ 	.short	0x0
        /*00fc*/ 	.word	0x3
        /*0100*/ 	.word	.L_x_64@srel
        /*0104*/ 	.word	.L_x_65@srel
        /*0108*/ 	.word	.L_x_66@srel


	//----- nvinfo : EIATTR_CRS_STACK_SIZE
	.align		4
.L_22:
        /*010c*/ 	.byte	0x04, 0x1e
        /*010e*/ 	.short	(.L_24 - .L_23)
.L_23:
        /*0110*/ 	.word	0x00000000


	//----- nvinfo : EIATTR_CBANK_PARAM_SIZE
	.align		4
.L_24:
        /*0114*/ 	.byte	0x03, 0x19
        /*0116*/ 	.short	0x0014


	//----- nvinfo : EIATTR_PARAM_CBANK
	.align		4
        /*0118*/ 	.byte	0x04, 0x0a
        /*011a*/ 	.short	(.L_26 - .L_25)
	.align		4
.L_25:
        /*011c*/ 	.word	index@(.nv.constant0._Z13ntt256_kernelPjPK9StageDesci)
        /*0120*/ 	.short	0x0380
        /*0122*/ 	.short	0x0014


	//----- nvinfo : EIATTR_SW_WAR
	.align		4
.L_26:
        /*0124*/ 	.byte	0x04, 0x36
        /*0126*/ 	.short	(.L_28 - .L_27)
.L_27:
        /*0128*/ 	.word	0x00000008
.L_28:


//--------------------- .nv.callgraph             --------------------------
	.section	.nv.callgraph,"",@"SHT_CUDA_CALLGRAPH"
	.align	4
	.sectionentsize	8
	.align		4
        /*0000*/ 	.word	0x00000000
	.align		4
        /*0004*/ 	.word	0xffffffff
	.align		4
        /*0008*/ 	.word	0x00000000
	.align		4
        /*000c*/ 	.word	0xfffffffe
	.align		4
        /*0010*/ 	.word	0x00000000
	.align		4
        /*0014*/ 	.word	0xfffffffd
	.align		4
        /*0018*/ 	.word	0x00000000
	.align		4
        /*001c*/ 	.word	0xfffffffc


//--------------------- .nv.constant3             --------------------------
	.section	.nv.constant3,"a",@progbits
	.align	8
.nv.constant3:
	.type		d_Q,@object
	.size		d_Q,(.L_0 - d_Q)
d_Q:
	.zero		4
.L_0:
	.zero		4
	.type		d_mu,@object
	.size		d_mu,(d_m4_omega - d_mu)
d_mu:
	.zero		8
	.type		d_m4_omega,@object
	.size		d_m4_omega,(d_m8 - d_m4_omega)
d_m4_omega:
	.zero		4
	.type		d_m8,@object
	.size		d_m8,(d_m16 - d_m8)
d_m8:
	.zero		32
	.type		d_m16,@object
	.size		d_m16,(.L_4 - d_m16)
d_m16:
	.zero		52
.L_4:


//--------------------- .nv.constant2._Z13ntt256_kernelPjPK9StageDesci --------------------------
	.section	.nv.constant2._Z13ntt256_kernelPjPK9StageDesci,"a",@progbits
	.sectionflags	@""
	.align	4
.nv.constant2._Z13ntt256_kernelPjPK9StageDesci:
        /*0000*/ 	.byte	0xe0, 0x3d, 0x00, 0x00, 0x50, 0x0f, 0x00, 0x00, 0x50, 0x0f, 0x00, 0x00, 0x50, 0x0f, 0x00, 0x00
        /*0010*/ 	.byte	0x00, 0x42, 0x00, 0x00, 0x50, 0x0f, 0x00, 0x00, 0x60, 0x49, 0x00, 0x00, 0xc0, 0x47, 0x00, 0x00
        /*0020*/ 	.byte	0x60, 0x4e, 0x00, 0x00, 0xb0, 0x4f, 0x00, 0x00, 0x40, 0x50, 0x00, 0x00, 0xf0, 0x4e, 0x00, 0x00
        /*0030*/ 	.byte	0xa0, 0x1a, 0x00, 0x00, 0x00, 0x19, 0x00, 0x00, 0xc0, 0x2a, 0x00, 0x00, 0xc0, 0x1f, 0x00, 0x00
        /*0040*/ 	.byte	0x20, 0x1e, 0x00, 0x00, 0xc0, 0x2a, 0x00, 0x00, 0xa0, 0x23, 0x00, 0x00, 0xd0, 0x21, 0x00, 0x00
        /*0050*/ 	.byte	0xc0, 0x2a, 0x00, 0x00, 0x00, 0x29, 0x00, 0x00, 0xa0, 0x25, 0x00, 0x00, 0xc0, 0x2a, 0x00, 0x00


//--------------------- .text._Z13ntt256_kernelPjPK9StageDesci --------------------------
	.section	.text._Z13ntt256_kernelPjPK9StageDesci,"ax",@progbits
	.align	128
        .global         _Z13ntt256_kernelPjPK9StageDesci
        .type           _Z13ntt256_kernelPjPK9StageDesci,@function
        .size           _Z13ntt256_kernelPjPK9StageDesci,(.L_x_67 - _Z13ntt256_kernelPjPK9StageDesci)
        .other          _Z13ntt256_kernelPjPK9StageDesci,@"STO_CUDA_ENTRY STV_DEFAULT"
_Z13ntt256_kernelPjPK9StageDesci:
.text._Z13ntt256_kernelPjPK9StageDesci:
[----:B------:R-:W-:Y:S01]  /*0000*/  LDC R1, c[0x0][0x37c] ;  /* 0x0000df00ff017b82 */ /* 0x000fe20000000800 */
[----:B------:R-:W0:Y:S07]  /*0010*/  S2R R0, SR_TID.X ;  /* 0x0000000000007919 */ /* 0x000e2e0000002100 */
[----:B------:R-:W1:Y:S01]  /*0020*/  LDC.64 R6, c[0x0][0x380] ;  /* 0x0000e000ff067b82 */ /* 0x000e620000000a00 */
[----:B------:R-:W2:Y:S01]  /*0030*/  LDCU.64 UR8, c[0x0][0x358] ;  /* 0x00006b00ff0877ac */ /* 0x000ea20008000a00 */
[C---:B0-----:R-:W-:Y:S01]  /*0040*/  IMAD.SHL.U32 R3, R0.reuse, 0x10, RZ ;  /* 0x0000001000037824 */ /* 0x041fe200078e00ff */
[----:B------:R-:W-:-:S02]  /*0050*/  LOP3.LUT R4, R0, 0x80, RZ, 0x3c, !PT ;  /* 0x0000008000047812 */ /* 0x000fc400078e3cff */
[----:B------:R-:W-:Y:S02]  /*0060*/  LOP3.LUT R2, R0, 0xf0, RZ, 0xc0, !PT ;  /* 0x000000f000027812 */ /* 0x000fe400078ec0ff */
[----:B------:R-:W-:Y:S02]  /*0070*/  LOP3.LUT R3, R3, 0xf0, RZ, 0xc0, !PT ;  /* 0x000000f003037812 */ /* 0x000fe400078ec0ff */
[----:B------:R-:W-:Y:S02]  /*0080*/  LOP3.LUT R4, R4, 0xf0, RZ, 0xc0, !PT ;  /* 0x000000f004047812 */ /* 0x000fe400078ec0ff */
[-C--:B------:R-:W-:Y:S02]  /*0090*/  LEA.HI R2, R2, R3.reuse, RZ, 0x1c ;  /* 0x0000000302027211 */ /* 0x080fe400078fe0ff */
[----:B------:R-:W-:Y:S02]  /*00a0*/  LEA.HI R4, R4, R3, RZ, 0x1c ;  /* 0x0000000304047211 */ /* 0x000fe400078fe0ff */
[----:B------:R-:W-:Y:S01]  /*00b0*/  SHF.R.U32.HI R3, RZ, 0x2, R2 ;  /* 0x00000002ff037819 */ /* 0x000fe20000011602 */
[----:B------:R-:W-:Y:S01]  /*00c0*/  IMAD.SHL.U32 R2, R2, 0x4, RZ ;  /* 0x0000000402027824 */ /* 0x000fe200078e00ff */
[----:B------:R-:W-:Y:S01]  /*00d0*/  SHF.R.U32.HI R5, RZ, 0x2, R4 ;  /* 0x00000002ff057819 */ /* 0x000fe20000011604 */
[----:B------:R-:W-:Y:S01]  /*00e0*/  IMAD.SHL.U32 R4, R4, 0x4, RZ ;  /* 0x0000000404047824 */ /* 0x000fe200078e00ff */
[----:B------:R-:W-:-:S02]  /*00f0*/  LOP3.LUT R3, R3, 0x33, RZ, 0xc0, !PT ;  /* 0x0000003303037812 */ /* 0x000fc400078ec0ff */
[----:B------:R-:W-:Y:S02]  /*0100*/  LOP3.LUT R5, R5, 0x33, RZ, 0xc0, !PT ;  /* 0x0000003305057812 */ /* 0x000fe400078ec0ff */
[----:B------:R-:W-:Y:S02]  /*0110*/  LOP3.LUT R2, R3, 0xcc, R2, 0xf8, !PT ;  /* 0x000000cc03027812 */ /* 0x000fe400078ef802 */
[----:B------:R-:W-:Y:S02]  /*0120*/  LOP3.LUT R4, R5, 0xcc, R4, 0xf8, !PT ;  /* 0x000000cc05047812 */ /* 0x000fe400078ef804 */
[----:B------:R-:W-:Y:S02]  /*0130*/  SHF.R.U32.HI R3, RZ, 0x1, R2 ;  /* 0x00000001ff037819 */ /* 0x000fe40000011602 */
[----:B------:R-:W-:Y:S01]  /*0140*/  SHF.R.U32.HI R5, RZ, 0x1, R4 ;  /* 0x00000001ff057819 */ /* 0x000fe20000011604 */
[----:B------:R-:W-:Y:S01]  /*0150*/  IMAD.SHL.U32 R4, R4, 0x2, RZ ;  /* 0x0000000204047824 */ /* 0x000fe200078e00ff */
[----:B------:R-:W-:-:S02]  /*0160*/  SHF.L.U32 R2, R2, 0x1, RZ ;  /* 0x0000000102027819 */ /* 0x000fc400000006ff */
[----:B------:R-:W-:Y:S02]  /*0170*/  LOP3.LUT R3, R3, 0x55, RZ, 0xc0, !PT ;  /* 0x0000005503037812 */ /* 0x000fe400078ec0ff */
[----:B------:R-:W-:Y:S02]  /*0180*/  LOP3.LUT R5, R5, 0x55, RZ, 0xc0, !PT ;  /* 0x0000005505057812 */ /* 0x000fe400078ec0ff */
[----:B------:R-:W-:Y:S02]  /*0190*/  LOP3.LUT R3, R3, 0xaa, R2, 0xf8, !PT ;  /* 0x000000aa03037812 */ /* 0x000fe400078ef802 */
[----:B------:R-:W-:-:S03]  /*01a0*/  LOP3.LUT R9, R5, 0xaa, R4, 0xf8, !PT ;  /* 0x000000aa05097812 */ /* 0x000fc600078ef804 */
[----:B-1----:R-:W-:-:S04]  /*01b0*/  IMAD.WIDE.U32 R4, R3, 0x4, R6 ;  /* 0x0000000403047825 */ /* 0x002fc800078e0006 */
[----:B------:R-:W-:Y:S02]  /*01c0*/  IMAD.WIDE.U32 R6, R9, 0x4, R6 ;  /* 0x0000000409067825 */ /* 0x000fe400078e0006 */
[----:B--2---:R-:W2:Y:S04]  /*01d0*/  LDG.E R5, desc[UR8][R4.64] ;  /* 0x0000000804057981 */ /* 0x004ea8000c1e1900 */
[----:B------:R-:W3:Y:S01]  /*01e0*/  LDG.E R7, desc[UR8][R6.64] ;  /* 0x0000000806077981 */ /* 0x000ee2000c1e1900 */
[----:B------:R-:W0:Y:S01]  /*01f0*/  S2UR UR5, SR_CgaCtaId ;  /* 0x00000000000579c3 */ /* 0x000e220000008800 */
[----:B------:R-:W-:Y:S02]  /*0200*/  UMOV UR4, 0x400 ;  /* 0x0000040000047882 */ /* 0x000fe40000000000 */
[----:B0-----:R-:W-:Y:S01]  /*0210*/  ULEA UR4, UR5, UR4, 0x18 ;  /* 0x0000000405047291 */ /* 0x001fe2000f8ec0ff */
[----:B------:R-:W0:Y:S05]  /*0220*/  LDCU UR5, c[0x0][0x390] ;  /* 0x00007200ff0577ac */ /* 0x000e2a0008000800 */
[----:B------:R-:W-:Y:S01]  /*0230*/  LEA R2, R0, UR4, 0x2 ;  /* 0x0000000400027c11 */ /* 0x000fe2000f8e10ff */
[----:B0-----:R-:W-:-:S04]  /*0240*/  UISETP.GE.AND UP0, UPT, UR5, 0x1, UPT ;  /* 0x000000010500788c */ /* 0x001fc8000bf06270 */
[----:B--2---:R0:W-:Y:S04]  /*0250*/  STS [R2], R5 ;  /* 0x0000000502007388 */ /* 0x0041e80000000800 */
[----:B---3--:R0:W-:Y:S01]  /*0260*/  STS [R2+0x200], R7 ;  /* 0x0002000702007388 */ /* 0x0081e20000000800 */
[----:B------:R-:W-:Y:S06]  /*0270*/  BAR.SYNC.DEFER_BLOCKING 0x0 ;  /* 0x0000000000007b1d */ /* 0x000fec0000010000 */
[----:B------:R-:W-:Y:S05]  /*0280*/  BRA.U !UP0, `(.L_x_0) ;  /* 0x0000005108c47547 */ /* 0x000fea000b800000 */
[----:B------:R-:W1:Y:S01]  /*0290*/  LDCU.64 UR6, c[0x0][0x388] ;  /* 0x00007100ff0677ac */ /* 0x000e620008000a00 */
[----:B------:R-:W2:Y:S01]  /*02a0*/  LDC R3, c[0x0][0x2f8] ;  /* 0x0000be00ff037b82 */ /* 0x000ea20000000800 */
[----:B------:R-:W-:Y:S01]  /*02b0*/  BSSY B1, `(.L_x_0) ;  /* 0x000052e000017945 */ /* 0x000fe20003800000 */
[----:B------:R-:W-:Y:S01]  /*02c0*/  IABS R4, R0 ;  /* 0x0000000000047213 */ /* 0x000fe20000000000 */
[----:B------:R-:W3:Y:S01]  /*02d0*/  LDCU UR12, c[0x3][0x34] ;  /* 0x00c00680ff0c77ac */ /* 0x000ee20008000800 */
[----:B------:R-:W4:Y:S01]  /*02e0*/  LDCU UR13, c[0x3][0x44] ;  /* 0x00c00880ff0d77ac */ /* 0x000f220008000800 */
[----:B------:R-:W0:Y:S01]  /*02f0*/  LDCU UR14, c[0x3][0x48] ;  /* 0x00c00900ff0e77ac */ /* 0x000e220008000800 */
[----:B------:R-:W0:Y:S01]  /*0300*/  LDCU UR15, c[0x3][0x3c] ;  /* 0x00c00780ff0f77ac */ /* 0x000e220008000800 */
[----:B-1----:R-:W-:Y:S02]  /*0310*/  UIADD3 UR4, UP0, UPT, UR6, 0x8, URZ ;  /* 0x0000000806047890 */ /* 0x002fe4000ff1e0ff */
[----:B------:R-:W-:-:S02]  /*0320*/  UIADD3 UR6, UPT, UPT, -UR5, URZ, URZ ;  /* 0x000000ff05067290 */ /* 0x000fc4000fffe1ff */
[----:B------:R-:W-:Y:S01]  /*0330*/  UIADD3.X UR5, UPT, UPT, URZ, UR7, URZ, UP0, !UPT ;  /* 0x00000007ff057290 */ /* 0x000fe200087fe4ff */
[----:B--2---:R-:W-:Y:S01]  /*0340*/  IMAD.IADD R3, R3, 0x1, -R3 ;  /* 0x0000000103037824 */ /* 0x004fe200078e0a03 */
[----:B------:R-:W-:Y:S01]  /*0350*/  MOV R18, UR4 ;  /* 0x0000000400127c02 */ /* 0x000fe20008000f00 */
[----:B------:R-:W1:Y:S01]  /*0360*/  LDCU UR16, c[0x3][0x38] ;  /* 0x00c00700ff1077ac */ /* 0x000e620008000800 */
[----:B0-----:R-:W-:Y:S02]  /*0370*/  IMAD.U32 R5, RZ, RZ, UR6 ;  /* 0x00000006ff057e24 */ /* 0x001fe4000f8e00ff */
[----:B------:R-:W-:Y:S01]  /*0380*/  IMAD.U32 R19, RZ, RZ, UR5 ;  /* 0x00000005ff137e24 */ /* 0x000fe2000f8e00ff */
[----:B------:R-:W0:Y:S01]  /*0390*/  LDCU UR17, c[0x3][0x4c] ;  /* 0x00c00980ff1177ac */ /* 0x000e220008000800 */
[----:B------:R-:W2:Y:S01]  /*03a0*/  LDCU UR18, c[0x3][0x40] ;  /* 0x00c00800ff1277ac */ /* 0x000ea20008000800 */
[----:B------:R-:W0:Y:S01]  /*03b0*/  LDCU UR19, c[0x3][0x54] ;  /* 0x00c00a80ff1377ac */ /* 0x000e220008000800 */
        /* <DEDUP_REMOVED lines=8> */
[----:B------:R-:W0:Y:S01]  /*0440*/  LDCU.64 UR10, c[0x3][0x8] ;  /* 0x00c00100ff0a77ac */ /* 0x000e220008000a00 */
[----:B---34-:R-:W0:Y:S02]  /*0450*/  LDCU.64 UR24, c[0x3][0x60] ;  /* 0x00c00c00ff1877ac */ /* 0x018e240008000a00 */
.L_x_34:
[----:B---34-:R-:W3:Y:S01]  /*0460*/  LDG.E.CONSTANT R29, desc[UR8][R18.64+-0x8] ;  /* 0xfffff808121d7981 */ /* 0x018ee2000c1e9900 */
[----:B------:R-:W-:Y:S01]  /*0470*/  VIADD R5, R5, 0x1 ;  /* 0x0000000105057836 */ /* 0x000fe20000000000 */
[----:B------:R-:W-:Y:S01]  /*0480*/  BSSY B0, `(.L_x_1) ;  /* 0x000050d000007945 */ /* 0x000fe20003800000 */
[----:B---3--:R-:W-:Y:S02]  /*0490*/  SHF.R.S32.HI R31, RZ, 0x1, R29 ;  /* 0x00000001ff1f7819 */ /* 0x008fe4000001141d */
[----:B-1----:R-:W-:Y:S02]  /*04a0*/  IABS R10, R29 ;  /* 0x0000001d000a7213 */ /* 0x002fe40000000000 */
[----:B------:R-:W-:Y:S02]  /*04b0*/  IABS R20, R31 ;  /* 0x0000001f00147213 */ /* 0x000fe40000000000 */
[----:B------:R-:W3:Y:S08]  /*04c0*/  I2F.RP R22, R10 ;  /* 0x0000000a00167306 */ /* 0x000ef00000209400 */
[----:B------:R-:W4:Y:S08]  /*04d0*/  I2F.RP R21, R20 ;  /* 0x0000001400157306 */ /* 0x000f300000209400 */
[----:B---3--:R-:W3:Y:S08]  /*04e0*/  MUFU.RCP R22, R22 ;  /* 0x0000001600167308 */ /* 0x008ef00000001000 */
[----:B----4-:R-:W4:Y:S01]  /*04f0*/  MUFU.RCP R21, R21 ;  /* 0x0000001500157308 */ /* 0x010f220000001000 */
[----:B---3--:R-:W-:Y:S01]  /*0500*/  VIADD R6, R22, 0xffffffe ;  /* 0x0ffffffe16067836 */ /* 0x008fe20000000000 */
[----:B------:R-:W-:-:S06]  /*0510*/  IABS R22, R29 ;  /* 0x0000001d00167213 */ /* 0x000fcc0000000000 */
[----:B------:R3:W5:Y:S01]  /*0520*/  F2I.FTZ.U32.TRUNC.NTZ R7, R6 ;  /* 0x0000000600077305 */ /* 0x000762000021f000 */
[----:B------:R-:W-:Y:S01]  /*0530*/  IADD3 R22, PT, PT, RZ, -R22, RZ ;  /* 0x80000016ff167210 */ /* 0x000fe20007ffe0ff */
[----:B----4-:R-:W-:-:S06]  /*0540*/  VIADD R8, R21, 0xffffffe ;  /* 0x0ffffffe15087836 */ /* 0x010fcc0000000000 */
[----:B------:R4:W1:Y:S01]  /*0550*/  F2I.FTZ.U32.TRUNC.NTZ R9, R8 ;  /* 0x0000000800097305 */ /* 0x000862000021f000 */
[----:B---3--:R-:W-:Y:S01]  /*0560*/  IMAD.MOV.U32 R6, RZ, RZ, RZ ;  /* 0x000000ffff067224 */ /* 0x008fe200078e00ff */
[----:B-----5:R-:W-:Y:S01]  /*0570*/  IADD3 R23, PT, PT, RZ, -R7, RZ ;  /* 0x80000007ff177210 */ /* 0x020fe20007ffe0ff */
[----:B----4-:R-:W-:-:S04]  /*0580*/  IMAD.MOV.U32 R8, RZ, RZ, RZ ;  /* 0x000000ffff087224 */ /* 0x010fc800078e00ff */
[----:B------:R-:W-:Y:S02]  /*0590*/  IMAD R23, R23, R10, RZ ;  /* 0x0000000a17177224 */ /* 0x000fe400078e02ff */
[----:B-1----:R-:W-:Y:S02]  /*05a0*/  IMAD.MOV R25, RZ, RZ, -R9 ;  /* 0x000000ffff197224 */ /* 0x002fe400078e0a09 */
[----:B------:R-:W-:Y:S01]  /*05b0*/  IMAD.HI.U32 R6, R7, R23, R6 ;  /* 0x0000001707067227 */ /* 0x000fe200078e0006 */
[----:B------:R-:W-:-:S03]  /*05c0*/  IABS R7, R31 ;  /* 0x0000001f00077213 */ /* 0x000fc60000000000 */
[----:B------:R-:W-:Y:S02]  /*05d0*/  IMAD R21, R25, R20, RZ ;  /* 0x0000001419157224 */ /* 0x000fe400078e02ff */
[----:B------:R-:W-:-:S04]  /*05e0*/  IMAD.HI.U32 R6, R6, 0x100, RZ ;  /* 0x0000010006067827 */ /* 0x000fc800078e00ff */
[----:B------:R-:W-:Y:S01]  /*05f0*/  IMAD.HI.U32 R9, R9, R21, R8 ;  /* 0x0000001509097227 */ /* 0x000fe200078e0008 */
[----:B------:R-:W-:-:S03]  /*0600*/  IABS R21, R0 ;  /* 0x0000000000157213 */ /* 0x000fc60000000000 */
[----:B------:R-:W-:Y:S02]  /*0610*/  IMAD.MOV R8, RZ, RZ, -R7 ;  /* 0x000000ffff087224 */ /* 0x000fe400078e0a07 */
[----:B------:R-:W-:Y:S02]  /*0620*/  IMAD.MOV.U32 R7, RZ, RZ, R22 ;  /* 0x000000ffff077224 */ /* 0x000fe400078e0016 */
[----:B------:R-:W-:-:S04]  /*0630*/  IMAD.HI.U32 R35, R9, R4, RZ ;  /* 0x0000000409237227 */ /* 0x000fc800078e00ff */
[----:B------:R-:W-:Y:S02]  /*0640*/  IMAD R9, R6, R7, 0x100 ;  /* 0x0000010006097424 */ /* 0x000fe400078e0207 */
[----:B------:R-:W-:Y:S01]  /*0650*/  IMAD R7, R35, R8, R21 ;  /* 0x0000000823077224 */ /* 0x000fe200078e0215 */
[----:B------:R-:W-:Y:S02]  /*0660*/  LOP3.LUT R8, R29, 0x100, RZ, 0x3c, !PT ;  /* 0x000001001d087812 */ /* 0x000fe400078e3cff */
[----:B------:R-:W-:Y:S02]  /*0670*/  ISETP.GT.U32.AND P5, PT, R10, R9, PT ;  /* 0x000000090a00720c */ /* 0x000fe40003fa4070 */
[----:B------:R-:W-:Y:S02]  /*0680*/  ISETP.GT.U32.AND P4, PT, R20, R7, PT ;  /* 0x000000071400720c */ /* 0x000fe40003f84070 */
[----:B------:R-:W-:-:S09]  /*0690*/  ISETP.GE.AND P2, PT, R8, RZ, PT ;  /* 0x000000ff0800720c */ /* 0x000fd20003f46270 */
[----:B------:R-:W-:Y:S02]  /*06a0*/  @!P5 IMAD.IADD R9, R9, 0x1, -R10 ;  /* 0x000000010909d824 */ /* 0x000fe400078e0a0a */
[-C--:B------:R-:W-:Y:S01]  /*06b0*/  @!P4 IADD3 R7, PT, PT, R7, -R20.reuse, RZ ;  /* 0x800000140707c210 */ /* 0x080fe20007ffe0ff */
[----:B------:R-:W-:Y:S01]  /*06c0*/  @!P5 VIADD R6, R6, 0x1 ;  /* 0x000000010606d836 */ /* 0x000fe20000000000 */
[----:B------:R-:W-:Y:S01]  /*06d0*/  ISETP.NE.AND P5, PT, R29, RZ, PT ;  /* 0x000000ff1d00720c */ /* 0x000fe20003fa5270 */
[----:B------:R-:W-:Y:S01]  /*06e0*/  @!P4 VIADD R35, R35, 0x1 ;  /* 0x000000012323c836 */ /* 0x000fe20000000000 */
[----:B------:R-:W-:Y:S02]  /*06f0*/  ISETP.GE.U32.AND P1, PT, R7, R20, PT ;  /* 0x000000140700720c */ /* 0x000fe40003f26070 */
[----:B------:R-:W-:Y:S02]  /*0700*/  ISETP.GE.U32.AND P0, PT, R9, R10, PT ;  /* 0x0000000a0900720c */ /* 0x000fe40003f06070 */
[----:B------:R-:W-:-:S02]  /*0710*/  LOP3.LUT R7, R0, R31, RZ, 0x3c, !PT ;  /* 0x0000001f00077212 */ /* 0x000fc400078e3cff */
[----:B------:R-:W-:Y:S02]  /*0720*/  ISETP.NE.AND P4, PT, R31, RZ, PT ;  /* 0x000000ff1f00720c */ /* 0x000fe40003f85270 */
[----:B------:R-:W-:-:S05]  /*0730*/  ISETP.GE.AND P3, PT, R7, RZ, PT ;  /* 0x000000ff0700720c */ /* 0x000fca0003f66270 */
[----:B------:R-:W-:Y:S02]  /*0740*/  @P1 IADD3 R35, PT, PT, R35, 0x1, RZ ;  /* 0x0000000123231810 */ /* 0x000fe40007ffe0ff */
[----:B------:R-:W-:Y:S01]  /*0750*/  @P0 VIADD R6, R6, 0x1 ;  /* 0x0000000106060836 */ /* 0x000fe20000000000 */
[----:B------:R-:W-:-:S03]  /*0760*/  ISETP.NE.AND P1, PT, R5, RZ, PT ;  /* 0x000000ff0500720c */ /* 0x000fc60003f25270 */
[----:B------:R-:W-:Y:S01]  /*0770*/  @!P2 IMAD.MOV R6, RZ, RZ, -R6 ;  /* 0x000000ffff06a224 */ /* 0x000fe200078e0a06 */
[----:B------:R-:W-:Y:S01]  /*0780*/  @!P5 LOP3.LUT R6, RZ, R29, RZ, 0x33, !PT ;  /* 0x0000001dff06d212 */ /* 0x000fe200078e33ff */
[----:B------:R-:W-:Y:S01]  /*0790*/  @!P3 IMAD.MOV R35, RZ, RZ, -R35 ;  /* 0x000000ffff23b224 */ /* 0x000fe200078e0a23 */
[----:B------:R-:W-:-:S04]  /*07a0*/  @!P4 LOP3.LUT R35, RZ, R31, RZ, 0x33, !PT ;  /* 0x0000001fff23c212 */ /* 0x000fc800078e33ff */
[----:B------:R-:W-:-:S13]  /*07b0*/  ISETP.GE.AND P0, PT, R35, R6, PT ;  /* 0x000000062300720c */ /* 0x000fda0003f06270 */
[----:B------:R-:W-:Y:S05]  /*07c0*/  @P0 BRA `(.L_x_2) ;  /* 0x0000004c00600947 */ /* 0x000fea0003800000 */
[----:B------:R-:W3:Y:S01]  /*07d0*/  LDG.E.CONSTANT R6, desc[UR8][R18.64+-0x4] ;  /* 0xfffffc0812067981 */ /* 0x000ee2000c1e9900 */
[----:B------:R-:W-:Y:S01]  /*07e0*/  IABS R20, R35 ;  /* 0x0000002300147213 */ /* 0x000fe20000000000 */
[----:B------:R-:W-:Y:S01]  /*07f0*/  BSSY.RECONVERGENT B2, `(.L_x_3) ;  /* 0x0000049000027945 */ /* 0x000fe20003800200 */
[-C--:B---3--:R-:W-:Y:S02]  /*0800*/  IABS R21, R6.reuse ;  /* 0x0000000600157213 */ /* 0x088fe40000000000 */
[----:B------:R-:W-:Y:S02]  /*0810*/  IABS R22, R6 ;  /* 0x0000000600167213 */ /* 0x000fe40000000000 */
[----:B------:R-:W1:Y:S08]  /*0820*/  I2F.RP R7, R21 ;  /* 0x0000001500077306 */ /* 0x000e700000209400 */
[----:B-1----:R-:W1:Y:S02]  /*0830*/  MUFU.RCP R7, R7 ;  /* 0x0000000700077308 */ /* 0x002e640000001000 */
[----:B-1----:R-:W-:-:S06]  /*0840*/  IADD3 R8, PT, PT, R7, 0xffffffe, RZ ;  /* 0x0ffffffe07087810 */ /* 0x002fcc0007ffe0ff */
[----:B------:R1:W3:Y:S02]  /*0850*/  F2I.FTZ.U32.TRUNC.NTZ R9, R8 ;  /* 0x0000000800097305 */ /* 0x0002e4000021f000 */
[----:B-1----:R-:W-:Y:S02]  /*0860*/  IMAD.MOV.U32 R8, RZ, RZ, RZ ;  /* 0x000000ffff087224 */ /* 0x002fe400078e00ff */
[----:B---3--:R-:W-:-:S04]  /*0870*/  IMAD.MOV R10, RZ, RZ, -R9 ;  /* 0x000000ffff0a7224 */ /* 0x008fc800078e0a09 */
[----:B------:R-:W-:Y:S02]  /*0880*/  IMAD R23, R10, R21, RZ ;  /* 0x000000150a177224 */ /* 0x000fe400078e02ff */
[----:B------:R-:W-:Y:S01]  /*0890*/  IMAD.MOV.U32 R10, RZ, RZ, R20 ;  /* 0x000000ffff0a7224 */ /* 0x000fe200078e0014 */
[----:B------:R-:W-:Y:S01]  /*08a0*/  IADD3 R20, PT, PT, RZ, -R22, RZ ;  /* 0x80000016ff147210 */ /* 0x000fe20007ffe0ff */
[----:B------:R-:W-:-:S06]  /*08b0*/  IMAD.HI.U32 R9, R9, R23, R8 ;  /* 0x0000001709097227 */ /* 0x000fcc00078e0008 */
[----:B------:R-:W-:-:S04]  /*08c0*/  IMAD.HI.U32 R7, R9, R10, RZ ;  /* 0x0000000a09077227 */ /* 0x000fc800078e00ff */
[----:B------:R-:W-:Y:S01]  /*08d0*/  IMAD R8, R7, R20, R10 ;  /* 0x0000001407087224 */ /* 0x000fe200078e020a */
[C---:B------:R-:W-:Y:S01]  /*08e0*/  IADD3 R20, PT, PT, R29.reuse, -0x1, RZ ;  /* 0xffffffff1d147810 */ /* 0x040fe20007ffe0ff */
[----:B------:R-:W-:-:S03]  /*08f0*/  IMAD R10, R29, R6, RZ ;  /* 0x000000061d0a7224 */ /* 0x000fc600078e02ff */
[----:B------:R-:W-:-:S13]  /*0900*/  ISETP.GT.U32.AND P2, PT, R21, R8, PT ;  /* 0x000000081500720c */ /* 0x000fda0003f44070 */
[----:B------:R-:W-:Y:S02]  /*0910*/  @!P2 IMAD.IADD R8, R8, 0x1, -R21 ;  /* 0x000000010808a824 */ /* 0x000fe400078e0a15 */
[----:B------:R-:W-:Y:S01]  /*0920*/  @!P2 VIADD R7, R7, 0x1 ;  /* 0x000000010707a836 */ /* 0x000fe20000000000 */
[----:B------:R-:W-:Y:S02]  /*0930*/  ISETP.NE.AND P2, PT, R6, RZ, PT ;  /* 0x000000ff0600720c */ /* 0x000fe40003f45270 */
[----:B------:R-:W-:Y:S02]  /*0940*/  ISETP.GE.U32.AND P0, PT, R8, R21, PT ;  /* 0x000000150800720c */ /* 0x000fe40003f06070 */
[----:B------:R-:W-:-:S04]  /*0950*/  LOP3.LUT R8, R35, R6, RZ, 0x3c, !PT ;  /* 0x0000000623087212 */ /* 0x000fc800078e3cff */
[----:B------:R-:W-:Y:S02]  /*0960*/  ISETP.GE.AND P3, PT, R8, RZ, PT ;  /* 0x000000ff0800720c */ /* 0x000fe40003f66270 */
[----:B------:R-:W-:-:S05]  /*0970*/  IADD3 R8, PT, PT, -R35, RZ, RZ ;  /* 0x000000ff23087210 */ /* 0x000fca0007ffe1ff */
[----:B------:R-:W-:Y:S02]  /*0980*/  IMAD R8, R31, R8, R0 ;  /* 0x000000081f087224 */ /* 0x000fe400078e0200 */
[----:B------:R-:W-:-:S03]  /*0990*/  @P0 VIADD R7, R7, 0x1 ;  /* 0x0000000107070836 */ /* 0x000fc60000000000 */
[----:B------:R-:W-:Y:S01]  /*09a0*/  IADD3 R24, PT, PT, R8, 0x1, RZ ;  /* 0x0000000108187810 */ /* 0x000fe20007ffe0ff */
[----:B------:R-:W-:Y:S01]  /*09b0*/  @!P3 IMAD.MOV R7, RZ, RZ, -R7 ;  /* 0x000000ffff07b224 */ /* 0x000fe200078e0a07 */
[----:B------:R-:W-:Y:S02]  /*09c0*/  @!P2 LOP3.LUT R7, RZ, R6, RZ, 0x33, !PT ;  /* 0x00000006ff07a212 */ /* 0x000fe400078e33ff */
[-C--:B------:R-:W-:Y:S01]  /*09d0*/  ISETP.GE.AND P0, PT, R24, R29.reuse, PT ;  /* 0x0000001d1800720c */ /* 0x080fe20003f06270 */
[----:B------:R-:W-:Y:S02]  /*09e0*/  IMAD.IADD R30, R31, 0x1, R24 ;  /* 0x000000011f1e7824 */ /* 0x000fe400078e0218 */
[----:B------:R-:W-:Y:S02]  /*09f0*/  IMAD.MOV R9, RZ, RZ, -R7 ;  /* 0x000000ffff097224 */ /* 0x000fe400078e0a07 */
[----:B------:R-:W-:Y:S01]  /*0a00*/  IMAD R10, R7, R10, RZ ;  /* 0x0000000a070a7224 */ /* 0x000fe200078e02ff */
[----:B------:R-:W-:Y:S01]  /*0a10*/  ISETP.GE.AND P2, PT, R30, R29, PT ;  /* 0x0000001d1e00720c */ /* 0x000fe20003f46270 */
[----:B------:R-:W-:-:S04]  /*0a20*/  IMAD R9, R6, R9, R35 ;  /* 0x0000000906097224 */ /* 0x000fc800078e0223 */
[----:B------:R-:W-:Y:S02]  /*0a30*/  IMAD R33, R9, R20, RZ ;  /* 0x0000001409217224 */ /* 0x000fe400078e02ff */
[----:B------:R-:W-:Y:S06]  /*0a40*/  @P0 BRA `(.L_x_4) ;  /* 0x00000000008c0947 */ /* 0x000fec0003800000 */
[----:B------:R-:W3:Y:S01]  /*0a50*/  LDG.E.64.CONSTANT R20, desc[UR8][R18.64] ;  /* 0x0000000812147981 */ /* 0x000ee2000c1e9b00 */
[----:B------:R-:W-:Y:S01]  /*0a60*/  IMAD.IADD R23, R8, 0x1, R33 ;  /* 0x0000000108177824 */ /* 0x000fe200078e0221 */
[----:B------:R-:W1:Y:S01]  /*0a70*/  S2UR UR5, SR_CgaCtaId ;  /* 0x00000000000579c3 */ /* 0x000e620000008800 */
[----:B------:R-:W-:-:S07]  /*0a80*/  UMOV UR4, 0x400 ;  /* 0x0000040000047882 */ /* 0x000fce0000000000 */
[----:B------:R-:W4:Y:S01]  /*0a90*/  LDC R37, c[0x3][RZ] ;  /* 0x00c00000ff257b82 */ /* 0x000f220000000800 */
[----:B-1----:R-:W-:Y:S01]  /*0aa0*/  ULEA UR4, UR5, UR4, 0x18 ;  /* 0x0000000405047291 */ /* 0x002fe2000f8ec0ff */
[----:B---3--:R-:W-:-:S06]  /*0ab0*/  IMAD.WIDE R22, R23, 0x4, R20 ;  /* 0x0000000417167825 */ /* 0x008fcc00078e0214 */
[----:B------:R-:W3:Y:S01]  /*0ac0*/  LDG.E R22, desc[UR8][R22.64] ;  /* 0x0000000816167981 */ /* 0x000ee2000c1e1900 */
[----:B------:R-:W-:-:S04]  /*0ad0*/  IMAD R21, R6, R24, R9 ;  /* 0x0000001806157224 */ /* 0x000fc800078e0209 */
[----:B------:R-:W-:-:S05]  /*0ae0*/  IMAD.IADD R21, R10, 0x1, R21 ;  /* 0x000000010a157824 */ /* 0x000fca00078e0215 */
[----:B------:R-:W-:-:S05]  /*0af0*/  LEA R32, R21, UR4, 0x2 ;  /* 0x0000000415207c11 */ /* 0x000fca000f8e10ff */
[----:B------:R-:W3:Y:S02]  /*0b00*/  LDS R27, [R32] ;  /* 0x00000000201b7984 */ /* 0x000ee40000000800 */
[----:B---3--:R-:W-:-:S06]  /*0b10*/  IMAD.WIDE.U32 R26, R27, R22, RZ ;  /* 0x000000161b1a7225 */ /* 0x008fcc00078e00ff */
[----:B0-----:R-:W-:-:S04]  /*0b20*/  IMAD.WIDE.U32 R20, R27, UR10, RZ ;  /* 0x0000000a1b147c25 */ /* 0x001fc8000f8e00ff */
[----:B------:R-:W-:-:S04]  /*0b30*/  IMAD.WIDE.U32 R22, R26, UR10, RZ ;  /* 0x0000000a1a167c25 */ /* 0x000fc8000f8e00ff */
[----:B------:R-:W-:-:S04]  /*0b40*/  IMAD.WIDE.U32 R20, P0, R26, UR11, R20 ;  /* 0x0000000b1a147c25 */ /* 0x000fc8000f800014 */
[----:B------:R-:W-:Y:S01]  /*0b50*/  IMAD.MOV.U32 R24, RZ, RZ, R21 ;  /* 0x000000ffff187224 */ /* 0x000fe200078e0015 */
[----:B------:R-:W-:Y:S02]  /*0b60*/  IADD3.X R25, PT, PT, RZ, RZ, RZ, P0, !PT ;  /* 0x000000ffff197210 */ /* 0x000fe400007fe4ff */
[----:B------:R-:W-:-:S05]  /*0b70*/  IADD3 RZ, P0, PT, R23, R20, RZ ;  /* 0x0000001417ff7210 */ /* 0x000fca0007f1e0ff */
[----:B------:R-:W-:-:S03]  /*0b80*/  IMAD.WIDE.U32.X R24, R27, UR11, R24, P0 ;  /* 0x0000000b1b187c25 */ /* 0x000fc600080e0418 */
[----:B------:R-:W-:-:S05]  /*0b90*/  IADD3 R20, P0, PT, RZ, -R24, RZ ;  /* 0x80000018ff147210 */ /* 0x000fca0007f1e0ff */
[----:B------:R-:W-:Y:S02]  /*0ba0*/  IMAD.X R24, RZ, RZ, ~R25, P0 ;  /* 0x000000ffff187224 */ /* 0x000fe400000e0e19 */
[----:B----4-:R-:W-:-:S04]  /*0bb0*/  IMAD.WIDE.U32 R26, R20, R37, R26 ;  /* 0x00000025141a7225 */ /* 0x010fc800078e001a */
[-C--:B------:R-:W-:Y:S01]  /*0bc0*/  IMAD R21, R24, R37.reuse, RZ ;  /* 0x0000002518157224 */ /* 0x080fe200078e02ff */
[----:B------:R-:W-:-:S04]  /*0bd0*/  ISETP.GE.U32.AND P0, PT, R26, R37, PT ;  /* 0x000000251a00720c */ /* 0x000fc80003f06070 */
[----:B------:R-:W-:-:S04]  /*0be0*/  IADD3 R20, PT, PT, R27, R21, RZ ;  /* 0x000000151b147210 */ /* 0x000fc80007ffe0ff */
[----:B------:R-:W-:-:S04]  /*0bf0*/  ISETP.GE.U32.AND.EX P0, PT, R20, RZ, PT, P0 ;  /* 0x000000ff1400720c */ /* 0x000fc80003f06100 */
[----:B------:R-:W-:-:S04]  /*0c00*/  SEL R21, R37, RZ, P0 ;  /* 0x000000ff25157207 */ /* 0x000fc80000000000 */
[----:B------:R-:W-:-:S04]  /*0c10*/  IADD3 R26, P0, PT, -R21, R26, RZ ;  /* 0x0000001a151a7210 */ /* 0x000fc80007f1e1ff */
[----:B------:R-:W-:Y:S02]  /*0c20*/  IADD3.X R20, PT, PT, R20, -0x1, RZ, P0, !PT ;  /* 0xffffffff14147810 */ /* 0x000fe400007fe4ff */
[----:B------:R-:W-:-:S04]  /*0c30*/  ISETP.GE.U32.AND P0, PT, R26, R37, PT ;  /* 0x000000251a00720c */ /* 0x000fc80003f06070 */
[----:B------:R-:W-:-:S04]  /*0c40*/  ISETP.GE.U32.AND.EX P0, PT, R20, RZ, PT, P0 ;  /* 0x000000ff1400720c */ /* 0x000fc80003f06100 */
[----:B------:R-:W-:-:S05]  /*0c50*/  SEL R21, R37, RZ, P0 ;  /* 0x000000ff25157207 */ /* 0x000fca0000000000 */
[----:B------:R-:W-:-:S05]  /*0c60*/  IMAD.IADD R21, R26, 0x1, -R21 ;  /* 0x000000011a157824 */ /* 0x000fca00078e0a15 */
[----:B------:R1:W-:Y:S02]  /*0c70*/  STS [R32], R21 ;  /* 0x0000001520007388 */ /* 0x0003e40000000800 */
.L_x_4:
[----:B0-2---:R-:W-:Y:S05]  /*0c80*/  BSYNC.RECONVERGENT B2 ;  /* 0x0000000000027941 */ /* 0x005fea0003800200 */
.L_x_3:
[----:B------:R-:W-:Y:S05]  /*0c90*/  @P2 BRA `(.L_x_5) ;  /* 0x00000000008c2947 */ /* 0x000fea0003800000 */
[----:B-1----:R-:W2:Y:S01]  /*0ca0*/  LDG.E.64.CONSTANT R20, desc[UR8][R18.64] ;  /* 0x0000000812147981 */ /* 0x002ea2000c1e9b00 */
[----:B------:R-:W-:Y:S01]  /*0cb0*/  IADD3 R23, PT, PT, R33, R31, R8 ;  /* 0x0000001f21177210 */ /* 0x000fe20007ffe008 */
[----:B------:R-:W0:Y:S01]  /*0cc0*/  S2UR UR5, SR_CgaCtaId ;  /* 0x00000000000579c3 */ /* 0x000e220000008800 */
[----:B------:R-:W-:-:S07]  /*0cd0*/  UMOV UR4, 0x400 ;  /* 0x0000040000047882 */ /* 0x000fce0000000000 */
[----:B------:R-:W1:Y:S01]  /*0ce0*/  LDC R31, c[0x3][RZ] ;  /* 0x00c00000ff1f7b82 */ /* 0x000e620000000800 */
[----:B0-----:R-:W-:Y:S01]  /*0cf0*/  ULEA UR4, UR5, UR4, 0x18 ;  /* 0x0000000405047291 */ /* 0x001fe2000f8ec0ff */
[----:B--2---:R-:W-:-:S06]  /*0d00*/  IMAD.WIDE R22, R23, 0x4, R20 ;  /* 0x0000000417167825 */ /* 0x004fcc00078e0214 */
[----:B------:R-:W2:Y:S01]  /*0d10*/  LDG.E R22, desc[UR8][R22.64] ;  /* 0x0000000816167981 */ /* 0x000ea2000c1e1900 */
[----:B------:R-:W-:-:S04]  /*0d20*/  IMAD R21, R6, R30, R9 ;  /* 0x0000001e06157224 */ /* 0x000fc800078e0209 */
[----:B------:R-:W-:-:S05]  /*0d30*/  IMAD.IADD R21, R10, 0x1, R21 ;  /* 0x000000010a157824 */ /* 0x000fca00078e0215 */
[----:B------:R-:W-:-:S05]  /*0d40*/  LEA R30, R21, UR4, 0x2 ;  /* 0x00000004151e7c11 */ /* 0x000fca000f8e10ff */
[----:B------:R-:W2:Y:S02]  /*0d50*/  LDS R27, [R30] ;  /* 0x000000001e1b7984 */ /* 0x000ea40000000800 */
[----:B--2---:R-:W-:-:S06]  /*0d60*/  IMAD.WIDE.U32 R26, R27, R22, RZ ;  /* 0x000000161b1a7225 */ /* 0x004fcc00078e00ff */
[----:B------:R-:W-:-:S04]  /*0d70*/  IMAD.WIDE.U32 R20, R27, UR10, RZ ;  /* 0x0000000a1b147c25 */ /* 0x000fc8000f8e00ff */
        /* <DEDUP_REMOVED lines=8> */
[----:B-1----:R-:W-:-:S04]  /*0e00*/  IMAD.WIDE.U32 R26, R21, R31, R26 ;  /* 0x0000001f151a7225 */ /* 0x002fc800078e001a */
        /* <DEDUP_REMOVED lines=12> */
.L_x_5:
[----:B------:R-:W-:Y:S05]  /*0ed0*/  WARPSYNC.ALL ;  /* 0x0000000000007948 */ /* 0x000fea0003800000 */
[----:B------:R-:W-:Y:S01]  /*0ee0*/  IMAD.MOV.U32 R22, RZ, RZ, -0x4 ;  /* 0xfffffffcff167424 */ /* 0x000fe200078e00ff */
[----:B------:R-:W-:Y:S04]  /*0ef0*/  BAR.SYNC.DEFER_BLOCKING 0x0 ;  /* 0x0000000000007b1d */ /* 0x000fe80000010000 */
[----:B------:R-:W-:-:S04]  /*0f00*/  VIADDMNMX.U32 R20, R29, R22, 0x5, PT ;  /* 0x000000051d147446 */ /* 0x000fc80003800016 */
[----:B------:R-:W-:-:S04]  /*0f10*/  SHF.L.U32 R23, R20, 0x2, RZ ;  /* 0x0000000214177819 */ /* 0x000fc800000006ff */
[----:B------:R-:W0:Y:S02]  /*0f20*/  LDC R20, c[0x2][R23] ;  /* 0x0080000017147b82 */ /* 0x000e240000000800 */
[----:B01----:R-:W-:-:S04]  /*0f30*/  SHF.R.S32.HI R21, RZ, 0x1f, R20 ;  /* 0x0000001fff157819 */ /* 0x003fc80000011414 */
.L_x_36:
[----:B------:R-:W-:Y:S05]  /*0f40*/  BRX R20 -0xf50                                    (*"BRANCH_TARGETS .L_x_37,.L_x_38,.L_x_41"*) ;  /* 0xfffffff0142c7949 */ /* 0x000fea000383ffff */
.L_x_38:
[----:B------:R-:W-:-:S13]  /*0f50*/  ISETP.NE.AND P0, PT, R29, 0x2, PT ;  /* 0x000000021d00780c */ /* 0x000fda0003f05270 */
[----:B------:R-:W-:Y:S05]  /*0f60*/  @P0 BRA `(.L_x_6) ;  /* 0x0000000000480947 */ /* 0x000fea0003800000 */
[----:B------:R-:W-:-:S13]  /*0f70*/  ISETP.NE.AND P0, PT, R8, RZ, PT ;  /* 0x000000ff0800720c */ /* 0x000fda0003f05270 */
[----:B------:R-:W-:Y:S05]  /*0f80*/  @P0 BRA `(.L_x_7) ;  /* 0x0000000000340947 */ /* 0x000fea0003800000 */
[----:B------:R-:W0:Y:S01]  /*0f90*/  S2UR UR5, SR_CgaCtaId ;  /* 0x00000000000579c3 */ /* 0x000e220000008800 */
[----:B------:R-:W-:Y:S01]  /*0fa0*/  IMAD R8, R6, R7, RZ ;  /* 0x0000000706087224 */ /* 0x000fe200078e02ff */
[----:B------:R-:W-:-:S03]  /*0fb0*/  UMOV UR4, 0x400 ;  /* 0x0000040000047882 */ /* 0x000fc60000000000 */
[----:B------:R-:W-:Y:S01]  /*0fc0*/  IMAD R8, R8, 0x2, R9 ;  /* 0x0000000208087824 */ /* 0x000fe200078e0209 */
[----:B0-----:R-:W-:-:S06]  /*0fd0*/  ULEA UR4, UR5, UR4, 0x18 ;  /* 0x0000000405047291 */ /* 0x001fcc000f8ec0ff */
[----:B------:R-:W-:-:S05]  /*0fe0*/  LEA R7, R8, UR4, 0x2 ;  /* 0x0000000408077c11 */ /* 0x000fca000f8e10ff */
[----:B------:R-:W-:Y:S02]  /*0ff0*/  IMAD R8, R6, 0x4, R7 ;  /* 0x0000000406087824 */ /* 0x000fe400078e0207 */
[----:B------:R-:W-:Y:S04]  /*1000*/  LDS R6, [R7] ;  /* 0x0000000007067984 */ /* 0x000fe80000000800 */
[----:B------:R-:W0:Y:S02]  /*1010*/  LDS R9, [R8] ;  /* 0x0000000008097984 */ /* 0x000e240000000800 */
[C---:B0-----:R-:W-:Y:S01]  /*1020*/  IADD3 R10, PT, PT, R6.reuse, R9, RZ ;  /* 0x00000009060a7210 */ /* 0x041fe20007ffe0ff */
[----:B------:R-:W-:-:S04]  /*1030*/  IMAD.IADD R9, R6, 0x1, -R9 ;  /* 0x0000000106097824 */ /* 0x000fc800078e0a09 */
[----:B------:R0:W-:Y:S04]  /*1040*/  STS [R7], R10 ;  /* 0x0000000a07007388 */ /* 0x0001e80000000800 */
[----:B------:R0:W-:Y:S02]  /*1050*/  STS [R8], R9 ;  /* 0x0000000908007388 */ /* 0x0001e40000000800 */
.L_x_7:
[----:B------:R-:W-:Y:S05]  /*1060*/  WARPSYNC.ALL ;  /* 0x0000000000007948 */ /* 0x000fea0003800000 */
[----:B------:R-:W-:Y:S06]  /*1070*/  BAR.SYNC.DEFER_BLOCKING 0x0 ;  /* 0x0000000000007b1d */ /* 0x000fec0000010000 */
[----:B------:R-:W-:Y:S05]  /*1080*/  BRA `(.L_x_2) ;  /* 0x0000004400307947 */ /* 0x000fea0003800000 */
.L_x_6:
[----:B------:R-:W0:Y:S01]  /*1090*/  S2R R15, SR_CgaCtaId ;  /* 0x00000000000f7919 */ /* 0x000e220000008800 */
[----:B------:R-:W-:Y:S01]  /*10a0*/  IMAD R7, R29, R7, RZ ;  /* 0x000000071d077224 */ /* 0x000fe200078e02ff */
[----:B------:R-:W-:Y:S01]  /*10b0*/  MOV R16, 0x400 ;  /* 0x0000040000107802 */ /* 0x000fe20000000f00 */
[----:B------:R-:W-:Y:S05]  /*10c0*/  WARPSYNC.ALL ;  /* 0x0000000000007948 */ /* 0x000fea0003800000 */
[C---:B------:R-:W-:Y:S01]  /*10d0*/  IMAD R10, R8.reuse, 0x2, R7 ;  /* 0x00000002080a7824 */ /* 0x040fe200078e0207 */
[----:B------:R-:W-:Y:S01]  /*10e0*/  ISETP.GT.U32.AND P0, PT, R8, 0x6, PT ;  /* 0x000000060800780c */ /* 0x000fe20003f04070 */
[----:B------:R-:W-:Y:S01]  /*10f0*/  VIADD R23, R7, 0x9 ;  /* 0x0000000907177836 */ /* 0x000fe20000000000 */
[----:B------:R-:W-:Y:S01]  /*1100*/  BSSY.RECONVERGENT B2, `(.L_x_8) ;  /* 0x000003b000027945 */ /* 0x000fe20003800200 */
[--C-:B------:R-:W-:Y:S01]  /*1110*/  IMAD R11, R6, R10, R9.reuse ;  /* 0x0000000a060b7224 */ /* 0x100fe200078e0209 */
[----:B------:R-:W-:Y:S01]  /*1120*/  ISETP.NE.AND P3, PT, R8, RZ, PT ;  /* 0x000000ff0800720c */ /* 0x000fe20003f65270 */
[----:B------:R-:W-:Y:S01]  /*1130*/  IMAD R23, R6, R23, R9 ;  /* 0x0000001706177224 */ /* 0x000fe200078e0209 */
[----:B0-----:R-:W-:-:S04]  /*1140*/  LEA R10, R15, R16, 0x18 ;  /* 0x000000100f0a7211 */ /* 0x001fc800078ec0ff */
[----:B------:R-:W-:Y:S01]  /*1150*/  LEA R17, R11, R10, 0x2 ;  /* 0x0000000a0b117211 */ /* 0x000fe200078e10ff */
[----:B------:R-:W-:-:S04]  /*1160*/  IMAD R29, R23, 0x4, R10 ;  /* 0x00000004171d7824 */ /* 0x000fc800078e020a */
[C---:B------:R-:W-:Y:S01]  /*1170*/  IMAD R20, R6.reuse, 0x4, R17 ;  /* 0x0000000406147824 */ /* 0x040fe200078e0211 */
[----:B------:R-:W-:Y:S01]  /*1180*/  LDS R11, [R17] ;  /* 0x00000000110b7984 */ /* 0x000fe20000000800 */
[CC--:B------:R-:W-:Y:S02]  /*1190*/  LEA R31, R6.reuse, R29.reuse, 0x4 ;  /* 0x0000001d061f7211 */ /* 0x0c0fe400078e20ff */
[C---:B------:R-:W-:Y:S01]  /*11a0*/  LEA R30, R6.reuse, R29, 0x3 ;  /* 0x0000001d061e7211 */ /* 0x040fe200078e18ff */
[----:B------:R-:W0:Y:S02]  /*11b0*/  LDS R12, [R20] ;  /* 0x00000000140c7984 */ /* 0x000e240000000800 */
[----:B------:R-:W-:Y:S01]  /*11c0*/  IMAD R32, R6, 0x8, R31 ;  /* 0x0000000806207824 */ /* 0x000fe200078e021f */
[C---:B0-----:R-:W-:Y:S01]  /*11d0*/  IADD3 R24, PT, PT, R11.reuse, R12, RZ ;  /* 0x0000000c0b187210 */ /* 0x041fe20007ffe0ff */
[----:B------:R-:W-:Y:S02]  /*11e0*/  IMAD.IADD R21, R11, 0x1, -R12 ;  /* 0x000000010b157824 */ /* 0x000fe400078e0a0c */
[----:B------:R-:W-:-:S02]  /*11f0*/  IMAD.MOV.U32 R11, RZ, RZ, 0x9 ;  /* 0x00000009ff0b7424 */ /* 0x000fc400078e00ff */
[----:B------:R0:W-:Y:S01]  /*1200*/  STS [R17], R24 ;  /* 0x0000001811007388 */ /* 0x0001e20000000800 */
[----:B------:R-:W-:-:S03]  /*1210*/  IMAD.MOV.U32 R12, RZ, RZ, 0xf ;  /* 0x0000000fff0c7424 */ /* 0x000fc600078e00ff */
[----:B------:R0:W-:Y:S01]  /*1220*/  STS [R20], R21 ;  /* 0x0000001514007388 */ /* 0x0001e20000000800 */
[----:B------:R-:W-:Y:S06]  /*1230*/  BAR.SYNC.DEFER_BLOCKING 0x0 ;  /* 0x0000000000007b1d */ /* 0x000fec0000010000 */
[----:B------:R-:W-:Y:S05]  /*1240*/  @P0 BRA `(.L_x_9) ;  /* 0x0000000000980947 */ /* 0x000fea0003800000 */
[----:B0-----:R-:W-:Y:S01]  /*1250*/  IMAD.SHL.U32 R17, R8, 0x8, RZ ;  /* 0x0000000808117824 */ /* 0x001fe200078e00ff */
[----:B------:R-:W-:-:S04]  /*1260*/  UMOV UR4, URZ ;  /* 0x000000ff00047c82 */ /* 0x000fc80008000000 */
[C---:B------:R-:W-:Y:S02]  /*1270*/  ISETP.EQ.AND P4, PT, R17.reuse, RZ, PT ;  /* 0x000000ff1100720c */ /* 0x040fe40003f82270 */
[C---:B------:R-:W-:Y:S02]  /*1280*/  ISETP.EQ.AND P5, PT, R17.reuse, 0x8, PT ;  /* 0x000000081100780c */ /* 0x040fe40003fa2270 */
[C---:B------:R-:W-:Y:S02]  /*1290*/  ISETP.EQ.AND P0, PT, R17.reuse, 0x10, PT ;  /* 0x000000101100780c */ /* 0x040fe40003f02270 */
[----:B------:R-:W-:-:S07]  /*12a0*/  ISETP.EQ.AND P2, PT, R17, 0x18, PT ;  /* 0x000000181100780c */ /* 0x000fce0003f42270 */
[----:B------:R-:W-:Y:S01]  /*12b0*/  @P4 MOV R20, UR4 ;  /* 0x0000000400144c02 */ /* 0x000fe20008000f00 */
[----:B------:R-:W-:Y:S01]  /*12c0*/  @P4 IMAD.MOV.U32 R24, RZ, RZ, 0x2 ;  /* 0x00000002ff184424 */ /* 0x000fe200078e00ff */
[C---:B------:R-:W-:Y:S01]  /*12d0*/  ISETP.EQ.AND P4, PT, R17.reuse, 0x20, PT ;  /* 0x000000201100780c */ /* 0x040fe20003f82270 */
[----:B------:R-:W-:Y:S01]  /*12e0*/  @P5 IMAD.MOV.U32 R20, RZ, RZ, 0x4 ;  /* 0x00000004ff145424 */ /* 0x000fe200078e00ff */
[----:B------:R-:W-:Y:S01]  /*12f0*/  @P5 MOV R24, 0x6 ;  /* 0x0000000600185802 */ /* 0x000fe20000000f00 */
[----:B------:R-:W-:Y:S01]  /*1300*/  @P0 IMAD.MOV.U32 R20, RZ, RZ, 0x5 ;  /* 0x00000005ff140424 */ /* 0x000fe200078e00ff */
[C---:B------:R-:W-:Y:S01]  /*1310*/  ISETP.EQ.AND P5, PT, R17.reuse, 0x28, PT ;  /* 0x000000281100780c */ /* 0x040fe20003fa2270 */
[----:B------:R-:W-:Y:S01]  /*1320*/  @P0 IMAD.MOV.U32 R24, RZ, RZ, 0x7 ;  /* 0x00000007ff180424 */ /* 0x000fe200078e00ff */
[----:B------:R-:W-:Y:S01]  /*1330*/  ISETP.EQ.AND P0, PT, R17, 0x30, PT ;  /* 0x000000301100780c */ /* 0x000fe20003f02270 */
[----:B------:R-:W-:Y:S01]  /*1340*/  @P2 IMAD.MOV.U32 R24, RZ, RZ, 0xa ;  /* 0x0000000aff182424 */ /* 0x000fe200078e00ff */
[----:B------:R-:W-:-:S02]  /*1350*/  @P2 MOV R20, 0x8 ;  /* 0x0000000800142802 */ /* 0x000fc40000000f00 */
[----:B------:R-:W-:-:S03]  /*1360*/  ISETP.EQ.AND P2, PT, R17, 0x38, PT ;  /* 0x000000381100780c */ /* 0x000fc60003f42270 */
[----:B------:R-:W-:Y:S01]  /*1370*/  @P4 IMAD.MOV.U32 R20, RZ, RZ, 0xc ;  /* 0x0000000cff144424 */ /* 0x000fe200078e00ff */
[----:B------:R-:W-:-:S03]  /*1380*/  @P4 MOV R24, 0xe ;  /* 0x0000000e00184802 */ /* 0x000fc60000000f00 */
[----:B------:R-:W-:Y:S02]  /*1390*/  @P5 IMAD.MOV.U32 R20, RZ, RZ, 0xb ;  /* 0x0000000bff145424 */ /* 0x000fe400078e00ff */
[----:B------:R-:W-:Y:S01]  /*13a0*/  @P5 IMAD.MOV.U32 R24, RZ, RZ, 0xd ;  /* 0x0000000dff185424 */ /* 0x000fe200078e00ff */
[----:B------:R-:W-:Y:S01]  /*13b0*/  @P0 MOV R20, R11 ;  /* 0x0000000b00140202 */ /* 0x000fe20000000f00 */
[----:B------:R-:W-:Y:S02]  /*13c0*/  @P0 IMAD.MOV.U32 R24, RZ, RZ, R12 ;  /* 0x000000ffff180224 */ /* 0x000fe400078e000c */
[----:B------:R-:W-:Y:S01]  /*13d0*/  @P2 IMAD.MOV.U32 R20, RZ, RZ, R13 ;  /* 0x000000ffff142224 */ /* 0x000fe200078e000d */
[----:B------:R-:W-:-:S03]  /*13e0*/  @P2 MOV R24, R14 ;  /* 0x0000000e00182202 */ /* 0x000fc60000000f00 */
[C---:B------:R-:W-:Y:S02]  /*13f0*/  IMAD.IADD R20, R7.reuse, 0x1, R20 ;  /* 0x0000000107147824 */ /* 0x040fe400078e0214 */
[----:B------:R-:W-:Y:S02]  /*1400*/  IMAD.IADD R24, R7, 0x1, R24 ;  /* 0x0000000107187824 */ /* 0x000fe400078e0218 */
[C-C-:B------:R-:W-:Y:S02]  /*1410*/  IMAD R17, R6.reuse, R20, R9.reuse ;  /* 0x0000001406117224 */ /* 0x140fe400078e0209 */
[----:B------:R-:W-:-:S03]  /*1420*/  IMAD R21, R6, R24, R9 ;  /* 0x0000001806157224 */ /* 0x000fc600078e0209 */
[----:B------:R-:W-:Y:S01]  /*1430*/  LEA R17, R17, R10, 0x2 ;  /* 0x0000000a11117211 */ /* 0x000fe200078e10ff */
[----:B------:R-:W-:-:S04]  /*1440*/  IMAD R21, R21, 0x4, R10 ;  /* 0x0000000415157824 */ /* 0x000fc800078e020a */
[----:B------:R-:W-:Y:S04]  /*1450*/  LDS R20, [R17] ;  /* 0x0000000011147984 */ /* 0x000fe80000000800 */
[----:B------:R-:W0:Y:S02]  /*1460*/  LDS R23, [R21] ;  /* 0x0000000015177984 */ /* 0x000e240000000800 */
[C---:B0-----:R-:W-:Y:S01]  /*1470*/  IMAD.IADD R24, R20.reuse, 0x1, R23 ;  /* 0x0000000114187824 */ /* 0x041fe200078e0217 */
[----:B------:R-:W-:-:S04]  /*1480*/  IADD3 R20, PT, PT, R20, -R23, RZ ;  /* 0x8000001714147210 */ /* 0x000fc80007ffe0ff */
[----:B------:R1:W-:Y:S04]  /*1490*/  STS [R17], R24 ;  /* 0x0000001811007388 */ /* 0x0003e80000000800 */
[----:B------:R1:W-:Y:S02]  /*14a0*/  STS [R21], R20 ;  /* 0x0000001415007388 */ /* 0x0003e40000000800 */
.L_x_9:
[----:B------:R-:W-:Y:S05]  /*14b0*/  BSYNC.RECONVERGENT B2 ;  /* 0x0000000000027941 */ /* 0x000fea0003800200 */
.L_x_8:
[----:B------:R-:W-:Y:S01]  /*14c0*/  BAR.SYNC.DEFER_BLOCKING 0x0 ;  /* 0x0000000000007b1d */ /* 0x000fe20000010000 */
[----:B01----:R-:W-:Y:S01]  /*14d0*/  VIADD R20, R16, 0x400 ;  /* 0x0000040010147836 */ /* 0x003fe20000000000 */
[----:B------:R-:W-:Y:S01]  /*14e0*/  ISETP.GT.U32.AND P0, PT, R8, 0x2, PT ;  /* 0x000000020800780c */ /* 0x000fe20003f04070 */
[----:B------:R-:W-:-:S03]  /*14f0*/  VIADD R16, R16, 0x600 ;  /* 0x0000060010107836 */ /* 0x000fc60000000000 */
[C---:B------:R-:W-:Y:S01]  /*1500*/  LEA R20, R15.reuse, R20, 0x18 ;  /* 0x000000140f147211 */ /* 0x040fe200078ec0ff */
[----:B------:R-:W-:Y:S01]  /*1510*/  BSSY.RECONVERGENT B2, `(.L_x_10) ;  /* 0x0000033000027945 */ /* 0x000fe20003800200 */
[----:B------:R-:W-:Y:S02]  /*1520*/  LEA R16, R15, R16, 0x18 ;  /* 0x000000100f107211 */ /* 0x000fe400078ec0ff */
[----:B------:R-:W-:-:S03]  /*1530*/  LEA R33, R35, R20, 0x2 ;  /* 0x0000001423217211 */ /* 0x000fc600078e10ff */
[----:B------:R-:W-:Y:S01]  /*1540*/  IMAD R34, R35, 0x4, R16 ;  /* 0x0000000423227824 */ /* 0x000fe200078e0210 */
[----:B------:R-:W-:Y:S04]  /*1550*/  @!P3 LDS R17, [R29] ;  /* 0x000000001d11b984 */ /* 0x000fe80000000800 */
[----:B------:R-:W0:Y:S04]  /*1560*/  @!P3 LDS R24, [R30] ;  /* 0x000000001e18b984 */ /* 0x000e280000000800 */
[----:B------:R-:W-:Y:S04]  /*1570*/  @!P3 LDS R21, [R31] ;  /* 0x000000001f15b984 */ /* 0x000fe80000000800 */
[----:B------:R-:W1:Y:S01]  /*1580*/  @!P3 LDS R26, [R32] ;  /* 0x00000000201ab984 */ /* 0x000e620000000800 */
[----:B0-----:R-:W-:-:S05]  /*1590*/  @!P3 IMAD.IADD R24, R17, 0x1, R24 ;  /* 0x000000011118b824 */ /* 0x001fca00078e0218 */
[----:B------:R0:W-:Y:S01]  /*15a0*/  @!P3 STS [R33], R24 ;  /* 0x000000182100b388 */ /* 0x0001e20000000800 */
[----:B-1----:R-:W-:-:S05]  /*15b0*/  @!P3 IADD3 R21, PT, PT, R21, R26, RZ ;  /* 0x0000001a1515b210 */ /* 0x002fca0007ffe0ff */
[----:B------:R0:W-:Y:S01]  /*15c0*/  @!P3 STS [R34], R21 ;  /* 0x000000152200b388 */ /* 0x0001e20000000800 */
[----:B------:R-:W-:Y:S05]  /*15d0*/  @P0 BRA `(.L_x_11) ;  /* 0x0000000000980947 */ /* 0x000fea0003800000 */
[----:B------:R-:W-:Y:S01]  /*15e0*/  IMAD.SHL.U32 R15, R8, 0x8, RZ ;  /* 0x00000008080f7824 */ /* 0x000fe200078e00ff */
[----:B------:R-:W-:-:S04]  /*15f0*/  UMOV UR4, URZ ;  /* 0x000000ff00047c82 */ /* 0x000fc80008000000 */
[C---:B------:R-:W-:Y:S02]  /*1600*/  ISETP.EQ.AND P4, PT, R15.reuse, RZ, PT ;  /* 0x000000ff0f00720c */ /* 0x040fe40003f82270 */
[C---:B------:R-:W-:Y:S02]  /*1610*/  ISETP.EQ.AND P5, PT, R15.reuse, 0x8, PT ;  /* 0x000000080f00780c */ /* 0x040fe40003fa2270 */
[C---:B------:R-:W-:Y:S02]  /*1620*/  ISETP.EQ.AND P0, PT, R15.reuse, 0x10, PT ;  /* 0x000000100f00780c */ /* 0x040fe40003f02270 */
[----:B------:R-:W-:-:S07]  /*1630*/  ISETP.EQ.AND P2, PT, R15, 0x18, PT ;  /* 0x000000180f00780c */ /* 0x000fce0003f42270 */
[----:B------:R-:W-:Y:S01]  /*1640*/  @P4 IMAD.MOV.U32 R16, RZ, RZ, 0xa ;  /* 0x0000000aff104424 */ /* 0x000fe200078e00ff */
[----:B------:R-:W-:Y:S01]  /*1650*/  @P4 MOV R20, 0xe ;  /* 0x0000000e00144802 */ /* 0x000fe20000000f00 */
[----:B------:R-:W-:Y:S01]  /*1660*/  @P5 IMAD.MOV.U32 R16, RZ, RZ, 0x8 ;  /* 0x00000008ff105424 */ /* 0x000fe200078e00ff */
[C---:B------:R-:W-:Y:S01]  /*1670*/  ISETP.EQ.AND P4, PT, R15.reuse, 0x20, PT ;  /* 0x000000200f00780c */ /* 0x040fe20003f82270 */
[----:B------:R-:W-:Y:S01]  /*1680*/  @P5 IMAD.MOV.U32 R20, RZ, RZ, 0xc ;  /* 0x0000000cff145424 */ /* 0x000fe200078e00ff */
[C---:B------:R-:W-:Y:S01]  /*1690*/  ISETP.EQ.AND P5, PT, R15.reuse, 0x28, PT ;  /* 0x000000280f00780c */ /* 0x040fe20003fa2270 */
[----:B------:R-:W-:Y:S01]  /*16a0*/  @P0 IMAD.MOV.U32 R20, RZ, RZ, 0x4 ;  /* 0x00000004ff140424 */ /* 0x000fe200078e00ff */
[----:B------:R-:W-:Y:S01]  /*16b0*/  @P0 MOV R16, UR4 ;  /* 0x0000000400100c02 */ /* 0x000fe20008000f00 */
[----:B------:R-:W-:Y:S01]  /*16c0*/  @P2 IMAD.MOV.U32 R16, RZ, RZ, 0x8 ;  /* 0x00000008ff102424 */ /* 0x000fe200078e00ff */
[----:B------:R-:W-:Y:S02]  /*16d0*/  ISETP.EQ.AND P0, PT, R15, 0x30, PT ;  /* 0x000000300f00780c */ /* 0x000fe40003f02270 */
[----:B------:R-:W-:-:S02]  /*16e0*/  @P2 MOV R20, 0xa ;  /* 0x0000000a00142802 */ /* 0x000fc40000000f00 */
[----:B------:R-:W-:-:S03]  /*16f0*/  ISETP.EQ.AND P2, PT, R15, 0x38, PT ;  /* 0x000000380f00780c */ /* 0x000fc60003f42270 */
[----:B------:R-:W-:Y:S02]  /*1700*/  @P4 IMAD.MOV.U32 R16, RZ, RZ, 0xc ;  /* 0x0000000cff104424 */ /* 0x000fe400078e00ff */
[----:B------:R-:W-:Y:S01]  /*1710*/  @P4 IMAD.MOV.U32 R20, RZ, RZ, 0xe ;  /* 0x0000000eff144424 */ /* 0x000fe200078e00ff */
[----:B------:R-:W-:Y:S01]  /*1720*/  @P5 MOV R16, 0xb ;  /* 0x0000000b00105802 */ /* 0x000fe20000000f00 */
[----:B------:R-:W-:Y:S02]  /*1730*/  @P5 IMAD.MOV.U32 R20, RZ, RZ, 0xd ;  /* 0x0000000dff145424 */ /* 0x000fe400078e00ff */
[----:B------:R-:W-:Y:S01]  /*1740*/  @P0 IMAD.MOV.U32 R16, RZ, RZ, R11 ;  /* 0x000000ffff100224 */ /* 0x000fe200078e000b */
[----:B------:R-:W-:-:S03]  /*1750*/  @P0 MOV R20, R12 ;  /* 0x0000000c00140202 */ /* 0x000fc60000000f00 */
[----:B------:R-:W-:Y:S02]  /*1760*/  @P2 IMAD.MOV.U32 R16, RZ, RZ, R13 ;  /* 0x000000ffff102224 */ /* 0x000fe400078e000d */
[----:B------:R-:W-:-:S03]  /*1770*/  @P2 IMAD.MOV.U32 R20, RZ, RZ, R14 ;  /* 0x000000ffff142224 */ /* 0x000fc600078e000e */
[C---:B------:R-:W-:Y:S01]  /*1780*/  IADD3 R16, PT, PT, R7.reuse, R16, RZ ;  /* 0x0000001007107210 */ /* 0x040fe20007ffe0ff */
[----:B------:R-:W-:-:S04]  /*1790*/  IMAD.IADD R20, R7, 0x1, R20 ;  /* 0x0000000107147824 */ /* 0x000fc800078e0214 */
[C-C-:B------:R-:W-:Y:S02]  /*17a0*/  IMAD R17, R6.reuse, R20, R9.reuse ;  /* 0x0000001406117224 */ /* 0x140fe400078e0209 */
[----:B------:R-:W-:-:S03]  /*17b0*/  IMAD R15, R6, R16, R9 ;  /* 0x00000010060f7224 */ /* 0x000fc600078e0209 */
[----:B------:R-:W-:Y:S01]  /*17c0*/  LEA R17, R17, R10, 0x2 ;  /* 0x0000000a11117211 */ /* 0x000fe200078e10ff */
[----:B------:R-:W-:-:S04]  /*17d0*/  IMAD R15, R15, 0x4, R10 ;  /* 0x000000040f0f7824 */ /* 0x000fc800078e020a */
[----:B0-----:R-:W-:Y:S04]  /*17e0*/  LDS R21, [R17] ;  /* 0x0000000011157984 */ /* 0x001fe80000000800 */
[----:B------:R-:W0:Y:S02]  /*17f0*/  LDS R16, [R15] ;  /* 0x000000000f107984 */ /* 0x000e240000000800 */
[C-C-:B0-----:R-:W-:Y:S02]  /*1800*/  IMAD.IADD R20, R16.reuse, 0x1, R21.reuse ;  /* 0x0000000110147824 */ /* 0x141fe400078e0215 */
[----:B------:R-:W-:-:S03]  /*1810*/  IMAD.IADD R16, R16, 0x1, -R21 ;  /* 0x0000000110107824 */ /* 0x000fc600078e0a15 */
[----:B------:R1:W-:Y:S04]  /*1820*/  STS [R15], R20 ;  /* 0x000000140f007388 */ /* 0x0003e80000000800 */
[----:B------:R1:W-:Y:S02]  /*1830*/  STS [R17], R16 ;  /* 0x0000001011007388 */ /* 0x0003e40000000800 */
.L_x_11:
[----:B------:R-:W-:Y:S05]  /*1840*/  BSYNC.RECONVERGENT B2 ;  /* 0x0000000000027941 */ /* 0x000fea0003800200 */
.L_x_10:
[----:B------:R-:W-:Y:S01]  /*1850*/  BAR.SYNC.DEFER_BLOCKING 0x0 ;  /* 0x0000000000007b1d */ /* 0x000fe20000010000 */
[----:B------:R-:W-:-:S05]  /*1860*/  ISETP.GT.AND P0, PT, R8, 0x3, PT ;  /* 0x000000030800780c */ /* 0x000fca0003f04270 */
[----:B------:R-:W-:Y:S08]  /*1870*/  BSSY.RECONVERGENT B2, `(.L_x_12) ;  /* 0x0000125000027945 */ /* 0x000ff00003800200 */
[----:B------:R-:W-:Y:S05]  /*1880*/  @P0 BRA `(.L_x_13) ;  /* 0x0000000800340947 */ /* 0x000fea0003800000 */
[----:B------:R-:W-:-:S13]  /*1890*/  ISETP.GT.AND P0, PT, R8, 0x1, PT ;  /* 0x000000010800780c */ /* 0x000fda0003f04270 */
[----:B------:R-:W-:Y:S05]  /*18a0*/  @P0 BRA `(.L_x_14) ;  /* 0x0000000400440947 */ /* 0x000fea0003800000 */
[----:B-1----:R-:W-:-:S04]  /*18b0*/  VIMNMX.U32 R15, PT, PT, R8, 0x2, PT ;  /* 0x00000002080f7848 */ /* 0x002fc80003fe0000 */
[----:B------:R-:W-:-:S04]  /*18c0*/  SHF.L.U32 R15, R15, 0x2, RZ ;  /* 0x000000020f0f7819 */ /* 0x000fc800000006ff */
[----:B------:R-:W1:Y:S02]  /*18d0*/  LDC R16, c[0x2][R15+0x30] ;  /* 0x00800c000f107b82 */ /* 0x000e640000000800 */
[----:B-1----:R-:W-:-:S04]  /*18e0*/  SHF.R.S32.HI R17, RZ, 0x1f, R16 ;  /* 0x0000001fff117819 */ /* 0x002fc80000011410 */
.L_x_43:
[----:B------:R-:W-:Y:S05]  /*18f0*/  BRX R16 -0x1900                                   (*"BRANCH_TARGETS .L_x_44,.L_x_45,.L_x_15"*) ;  /* 0xffffffe410c07949 */ /* 0x000fea000383ffff */
.L_x_45:
[----:B0-----:R-:W0:Y:S01]  /*1900*/  LDS R24, [R29] ;  /* 0x000000001d187984 */ /* 0x001e220000000800 */
[----:B------:R-:W1:Y:S01]  /*1910*/  LDC R27, c[0x3][RZ] ;  /* 0x00c00000ff1b7b82 */ /* 0x000e620000000800 */
[----:B0-----:R-:W-:-:S06]  /*1920*/  IMAD.WIDE.U32 R24, R24, UR12, RZ ;  /* 0x0000000c18187c25 */ /* 0x001fcc000f8e00ff */
[----:B------:R-:W-:-:S04]  /*1930*/  IMAD.WIDE.U32 R20, R25, UR10, RZ ;  /* 0x0000000a19147c25 */ /* 0x000fc8000f8e00ff */
[----:B------:R-:W-:-:S04]  /*1940*/  IMAD.WIDE.U32 R22, R24, UR10, RZ ;  /* 0x0000000a18167c25 */ /* 0x000fc8000f8e00ff */
[----:B------:R-:W-:-:S04]  /*1950*/  IMAD.WIDE.U32 R20, P0, R24, UR11, R20 ;  /* 0x0000000b18147c25 */ /* 0x000fc8000f800014 */
[----:B------:R-:W-:Y:S01]  /*1960*/  IMAD.X R17, RZ, RZ, RZ, P0 ;  /* 0x000000ffff117224 */ /* 0x000fe200000e06ff */
[----:B------:R-:W-:Y:S01]  /*1970*/  IADD3 RZ, P0, PT, R23, R20, RZ ;  /* 0x0000001417ff7210 */ /* 0x000fe20007f1e0ff */
[----:B------:R-:W-:-:S04]  /*1980*/  IMAD.MOV.U32 R16, RZ, RZ, R21 ;  /* 0x000000ffff107224 */ /* 0x000fc800078e0015 */
[----:B------:R-:W-:-:S03]  /*1990*/  IMAD.WIDE.U32.X R16, R25, UR11, R16, P0 ;  /* 0x0000000b19107c25 */ /* 0x000fc600080e0410 */
[----:B------:R-:W-:-:S04]  /*19a0*/  IADD3 R15, P0, PT, RZ, -R16, RZ ;  /* 0x80000010ff0f7210 */ /* 0x000fc80007f1e0ff */
[----:B------:R-:W-:Y:S01]  /*19b0*/  IADD3.X R16, PT, PT, RZ, ~R17, RZ, P0, !PT ;  /* 0x80000011ff107210 */ /* 0x000fe200007fe4ff */
[----:B-1----:R-:W-:-:S04]  /*19c0*/  IMAD.WIDE.U32 R24, R15, R27, R24 ;  /* 0x0000001b0f187225 */ /* 0x002fc800078e0018 */
[-C--:B------:R-:W-:Y:S01]  /*19d0*/  IMAD R15, R16, R27.reuse, RZ ;  /* 0x0000001b100f7224 */ /* 0x080fe200078e02ff */
[----:B------:R-:W-:-:S03]  /*19e0*/  ISETP.GE.U32.AND P0, PT, R24, R27, PT ;  /* 0x0000001b1800720c */ /* 0x000fc60003f06070 */
[----:B------:R-:W-:-:S05]  /*19f0*/  IMAD.IADD R15, R25, 0x1, R15 ;  /* 0x00000001190f7824 */ /* 0x000fca00078e020f */
        /* <DEDUP_REMOVED lines=8> */
[----:B------:R0:W-:Y:S01]  /*1a80*/  STS [R29], R16 ;  /* 0x000000101d007388 */ /* 0x0001e20000000800 */
[----:B------:R-:W-:Y:S05]  /*1a90*/  BRA `(.L_x_15) ;  /* 0x0000001000087947 */ /* 0x000fea0003800000 */
.L_x_44:
[----:B------:R-:W1:Y:S01]  /*1aa0*/  LDS R38, [R34] ;  /* 0x0000000022267984 */ /* 0x000e620000000800 */
[----:B------:R-:W2:Y:S03]  /*1ab0*/  LDC R15, c[0x3][RZ] ;  /* 0x00c00000ff0f7b82 */ /* 0x000ea60000000800 */
[----:B------:R-:W3:Y:S01]  /*1ac0*/  LDS R40, [R33] ;  /* 0x0000000021287984 */ /* 0x000ee20000000800 */
[----:B-1----:R-:W-:-:S04]  /*1ad0*/  IMAD.WIDE.U32 R38, R38, UR14, RZ ;  /* 0x0000000e26267c25 */ /* 0x002fc8000f8e00ff */
[----:B---3--:R-:W-:-:S04]  /*1ae0*/  IMAD.WIDE.U32 R40, R40, UR13, RZ ;  /* 0x0000000d28287c25 */ /* 0x008fc8000f8e00ff */
[----:B0-----:R-:W-:-:S04]  /*1af0*/  IMAD.WIDE.U32 R20, R39, UR10, RZ ;  /* 0x0000000a27147c25 */ /* 0x001fc8000f8e00ff */
[----:B------:R-:W-:-:S04]  /*1b00*/  IMAD.WIDE.U32 R26, R41, UR10, RZ ;  /* 0x0000000a291a7c25 */ /* 0x000fc8000f8e00ff */
[----:B------:R-:W-:-:S04]  /*1b10*/  IMAD.WIDE.U32 R20, P2, R38, UR11, R20 ;  /* 0x0000000b26147c25 */ /* 0x000fc8000f840014 */
[----:B------:R-:W-:Y:S01]  /*1b20*/  IMAD.WIDE.U32 R22, R38, UR10, RZ ;  /* 0x0000000a26167c25 */ /* 0x000fe2000f8e00ff */
[----:B------:R-:W-:-:S03]  /*1b30*/  IADD3.X R17, PT, PT, RZ, RZ, RZ, P2, !PT ;  /* 0x000000ffff117210 */ /* 0x000fc600017fe4ff */
[----:B------:R-:W-:Y:S01]  /*1b40*/  IMAD.WIDE.U32 R26, P0, R40, UR11, R26 ;  /* 0x0000000b281a7c25 */ /* 0x000fe2000f80001a */
[----:B------:R-:W-:-:S03]  /*1b50*/  IADD3 RZ, P2, PT, R23, R20, RZ ;  /* 0x0000001417ff7210 */ /* 0x000fc60007f5e0ff */
[----:B------:R-:W-:Y:S01]  /*1b60*/  IMAD.WIDE.U32 R36, R40, UR10, RZ ;  /* 0x0000000a28247c25 */ /* 0x000fe2000f8e00ff */
[----:B------:R-:W-:-:S03]  /*1b70*/  MOV R24, R27 ;  /* 0x0000001b00187202 */ /* 0x000fc60000000f00 */
[----:B------:R-:W-:Y:S01]  /*1b80*/  IMAD.X R25, RZ, RZ, RZ, P0 ;  /* 0x000000ffff197224 */ /* 0x000fe200000e06ff */
[----:B------:R-:W-:Y:S01]  /*1b90*/  IADD3 RZ, P0, PT, R37, R26, RZ ;  /* 0x0000001a25ff7210 */ /* 0x000fe20007f1e0ff */
[----:B------:R-:W-:-:S04]  /*1ba0*/  IMAD.MOV.U32 R16, RZ, RZ, R21 ;  /* 0x000000ffff107224 */ /* 0x000fc800078e0015 */
[----:B------:R-:W-:-:S04]  /*1bb0*/  IMAD.WIDE.U32.X R16, R39, UR11, R16, P2 ;  /* 0x0000000b27107c25 */ /* 0x000fc800090e0410 */
[----:B------:R-:W-:Y:S01]  /*1bc0*/  IMAD.WIDE.U32.X R24, R41, UR11, R24, P0 ;  /* 0x0000000b29187c25 */ /* 0x000fe200080e0418 */
[----:B------:R-:W-:Y:S02]  /*1bd0*/  IADD3 R20, P2, PT, RZ, -R16, RZ ;  /* 0x80000010ff147210 */ /* 0x000fe40007f5e0ff */
[----:B------:R-:W-:-:S03]  /*1be0*/  IADD3 R16, P0, PT, RZ, -R24, RZ ;  /* 0x80000018ff107210 */ /* 0x000fc60007f1e0ff */
[----:B------:R-:W-:Y:S02]  /*1bf0*/  IMAD.X R22, RZ, RZ, ~R17, P2 ;  /* 0x000000ffff167224 */ /* 0x000fe400010e0e11 */
[----:B--2---:R-:W-:-:S04]  /*1c00*/  IMAD.WIDE.U32 R38, R20, R15, R38 ;  /* 0x0000000f14267225 */ /* 0x004fc800078e0026 */
[----:B------:R-:W-:Y:S01]  /*1c10*/  IMAD.X R24, RZ, RZ, ~R25, P0 ;  /* 0x000000ffff187224 */ /* 0x000fe200000e0e19 */
[-C--:B------:R-:W-:Y:S01]  /*1c20*/  ISETP.GE.U32.AND P2, PT, R38, R15.reuse, PT ;  /* 0x0000000f2600720c */ /* 0x080fe20003f46070 */
[----:B------:R-:W-:-:S04]  /*1c30*/  IMAD.WIDE.U32 R40, R16, R15, R40 ;  /* 0x0000000f10287225 */ /* 0x000fc800078e0028 */
[-C--:B------:R-:W-:Y:S01]  /*1c40*/  IMAD R17, R24, R15.reuse, RZ ;  /* 0x0000000f18117224 */ /* 0x080fe200078e02ff */
[-C--:B------:R-:W-:Y:S01]  /*1c50*/  ISETP.GE.U32.AND P0, PT, R40, R15.reuse, PT ;  /* 0x0000000f2800720c */ /* 0x080fe20003f06070 */
[----:B------:R-:W-:Y:S02]  /*1c60*/  IMAD R21, R22, R15, RZ ;  /* 0x0000000f16157224 */ /* 0x000fe400078e02ff */
[----:B------:R-:W-:-:S03]  /*1c70*/  IMAD.IADD R20, R41, 0x1, R17 ;  /* 0x0000000129147824 */ /* 0x000fc600078e0211 */
[----:B------:R-:W-:Y:S02]  /*1c80*/  IADD3 R16, PT, PT, R39, R21, RZ ;  /* 0x0000001527107210 */ /* 0x000fe40007ffe0ff */
[----:B------:R-:W-:Y:S02]  /*1c90*/  ISETP.GE.U32.AND.EX P0, PT, R20, RZ, PT, P0 ;  /* 0x000000ff1400720c */ /* 0x000fe40003f06100 */
[----:B------:R-:W-:Y:S02]  /*1ca0*/  ISETP.GE.U32.AND.EX P2, PT, R16, RZ, PT, P2 ;  /* 0x000000ff1000720c */ /* 0x000fe40003f46120 */
[C---:B------:R-:W-:Y:S02]  /*1cb0*/  SEL R21, R15.reuse, RZ, P0 ;  /* 0x000000ff0f157207 */ /* 0x040fe40000000000 */
[----:B------:R-:W-:Y:S02]  /*1cc0*/  SEL R17, R15, RZ, P2 ;  /* 0x000000ff0f117207 */ /* 0x000fe40001000000 */
[----:B------:R-:W-:-:S02]  /*1cd0*/  IADD3 R40, P0, PT, -R21, R40, RZ ;  /* 0x0000002815287210 */ /* 0x000fc40007f1e1ff */
[----:B------:R-:W-:Y:S02]  /*1ce0*/  IADD3 R38, P2, PT, -R17, R38, RZ ;  /* 0x0000002611267210 */ /* 0x000fe40007f5e1ff */
[----:B------:R-:W-:Y:S02]  /*1cf0*/  IADD3.X R17, PT, PT, R20, -0x1, RZ, P0, !PT ;  /* 0xffffffff14117810 */ /* 0x000fe400007fe4ff */
[-C--:B------:R-:W-:Y:S02]  /*1d00*/  ISETP.GE.U32.AND P0, PT, R40, R15.reuse, PT ;  /* 0x0000000f2800720c */ /* 0x080fe40003f06070 */
[----:B------:R-:W-:Y:S02]  /*1d10*/  IADD3.X R16, PT, PT, R16, -0x1, RZ, P2, !PT ;  /* 0xffffffff10107810 */ /* 0x000fe400017fe4ff */
[----:B------:R-:W-:Y:S02]  /*1d20*/  ISETP.GE.U32.AND P2, PT, R38, R15, PT ;  /* 0x0000000f2600720c */ /* 0x000fe40003f46070 */
[----:B------:R-:W-:-:S02]  /*1d30*/  ISETP.GE.U32.AND.EX P0, PT, R17, RZ, PT, P0 ;  /* 0x000000ff1100720c */ /* 0x000fc40003f06100 */
[----:B------:R-:W-:Y:S02]  /*1d40*/  ISETP.GE.U32.AND.EX P2, PT, R16, RZ, PT, P2 ;  /* 0x000000ff1000720c */ /* 0x000fe40003f46120 */
[C---:B------:R-:W-:Y:S02]  /*1d50*/  SEL R16, R15.reuse, RZ, P0 ;  /* 0x000000ff0f107207 */ /* 0x040fe40000000000 */
[----:B------:R-:W-:-:S03]  /*1d60*/  SEL R15, R15, RZ, P2 ;  /* 0x000000ff0f0f7207 */ /* 0x000fc60001000000 */
[----:B------:R-:W-:Y:S01]  /*1d70*/  IMAD.IADD R16, R40, 0x1, -R16 ;  /* 0x0000000128107824 */ /* 0x000fe200078e0a10 */
[----:B------:R-:W-:-:S04]  /*1d80*/  IADD3 R15, PT, PT, -R15, R38, RZ ;  /* 0x000000260f0f7210 */ /* 0x000fc80007ffe1ff */
[----:B------:R0:W-:Y:S04]  /*1d90*/  STS [R33], R16 ;  /* 0x0000001021007388 */ /* 0x0001e80000000800 */
[----:B------:R0:W-:Y:S01]  /*1da0*/  STS [R34], R15 ;  /* 0x0000000f22007388 */ /* 0x0001e20000000800 */
[----:B------:R-:W-:Y:S05]  /*1db0*/  BRA `(.L_x_15) ;  /* 0x0000000c00407947 */ /* 0x000fea0003800000 */
.L_x_14:
[----:B-1----:R-:W-:-:S05]  /*1dc0*/  IMAD.MOV.U32 R15, RZ, RZ, -0x2 ;  /* 0xfffffffeff0f7424 */ /* 0x002fca00078e00ff */
[----:B------:R-:W-:-:S05]  /*1dd0*/  VIADDMNMX.U32 R15, R8, R15, 0x2, PT ;  /* 0x00000002080f7446 */ /* 0x000fca000380000f */
[----:B------:R-:W-:-:S04]  /*1de0*/  IMAD.SHL.U32 R15, R15, 0x4, RZ ;  /* 0x000000040f0f7824 */ /* 0x000fc800078e00ff */
[----:B------:R-:W1:Y:S02]  /*1df0*/  LDC R16, c[0x2][R15+0x3c] ;  /* 0x00800f000f107b82 */ /* 0x000e640000000800 */
[----:B-1----:R-:W-:-:S04]  /*1e00*/  SHF.R.S32.HI R17, RZ, 0x1f, R16 ;  /* 0x0000001fff117819 */ /* 0x002fc80000011410 */
.L_x_47:
[----:B------:R-:W-:Y:S05]  /*1e10*/  BRX R16 -0x1e20                                   (*"BRANCH_TARGETS .L_x_48,.L_x_49,.L_x_15"*) ;  /* 0xffffffe010787949 */ /* 0x000fea000383ffff */
.L_x_49:
[----:B0-----:R-:W0:Y:S01]  /*1e20*/  LDS R24, [R30] ;  /* 0x000000001e187984 */ /* 0x001e220000000800 */
[----:B------:R-:W1:Y:S01]  /*1e30*/  LDC R27, c[0x3][RZ] ;  /* 0x00c00000ff1b7b82 */ /* 0x000e620000000800 */
[----:B0-----:R-:W-:-:S06]  /*1e40*/  IMAD.WIDE.U32 R24, R24, UR15, RZ ;  /* 0x0000000f18187c25 */ /* 0x001fcc000f8e00ff */
        /* <DEDUP_REMOVED lines=23> */
.L_x_48:
[----:B0-----:R-:W0:Y:S01]  /*1fc0*/  LDS R24, [R32] ;  /* 0x0000000020187984 */ /* 0x001e220000000800 */
[----:B------:R-:W1:Y:S01]  /*1fd0*/  LDC R27, c[0x3][RZ] ;  /* 0x00c00000ff1b7b82 */ /* 0x000e620000000800 */
[----:B0-----:R-:W-:-:S06]  /*1fe0*/  IMAD.WIDE.U32 R24, R24, UR16, RZ ;  /* 0x0000001018187c25 */ /* 0x001fcc000f8e00ff */
[----:B------:R-:W-:-:S04]  /*1ff0*/  IMAD.WIDE.U32 R20, R25, UR10, RZ ;  /* 0x0000000a19147c25 */ /* 0x000fc8000f8e00ff */
[----:B------:R-:W-:-:S04]  /*2000*/  IMAD.WIDE.U32 R22, R24, UR10, RZ ;  /* 0x0000000a18167c25 */ /* 0x000fc8000f8e00ff */
[----:B------:R-:W-:-:S04]  /*2010*/  IMAD.WIDE.U32 R20, P0, R24, UR11, R20 ;  /* 0x0000000b18147c25 */ /* 0x000fc8000f800014 */
[----:B------:R-:W-:Y:S01]  /*2020*/  IMAD.X R17, RZ, RZ, RZ, P0 ;  /* 0x000000ffff117224 */ /* 0x000fe200000e06ff */
[----:B------:R-:W-:Y:S02]  /*2030*/  IADD3 RZ, P0, PT, R23, R20, RZ ;  /* 0x0000001417ff7210 */ /* 0x000fe40007f1e0ff */
[----:B------:R-:W-:-:S05]  /*2040*/  MOV R16, R21 ;  /* 0x0000001500107202 */ /* 0x000fca0000000f00 */
[----:B------:R-:W-:-:S03]  /*2050*/  IMAD.WIDE.U32.X R16, R25, UR11, R16, P0 ;  /* 0x0000000b19107c25 */ /* 0x000fc600080e0410 */
[----:B------:R-:W-:-:S05]  /*2060*/  IADD3 R15, P0, PT, RZ, -R16, RZ ;  /* 0x80000010ff0f7210 */ /* 0x000fca0007f1e0ff */
[----:B------:R-:W-:Y:S02]  /*2070*/  IMAD.X R16, RZ, RZ, ~R17, P0 ;  /* 0x000000ffff107224 */ /* 0x000fe400000e0e11 */
        /* <DEDUP_REMOVED lines=10> */
[----:B------:R-:W-:-:S04]  /*2120*/  SEL R15, R27, RZ, P0 ;  /* 0x000000ff1b0f7207 */ /* 0x000fc80000000000 */
[----:B------:R-:W-:-:S05]  /*2130*/  IADD3 R15, PT, PT, -R15, R24, RZ ;  /* 0x000000180f0f7210 */ /* 0x000fca0007ffe1ff */
[----:B------:R0:W-:Y:S01]  /*2140*/  STS [R32], R15 ;  /* 0x0000000f20007388 */ /* 0x0001e20000000800 */
[----:B------:R-:W-:Y:S05]  /*2150*/  BRA `(.L_x_15) ;  /* 0x0000000800587947 */ /* 0x000fea0003800000 */
.L_x_13:
[----:B------:R-:W-:-:S13]  /*2160*/  ISETP.GT.AND P0, PT, R8, 0x5, PT ;  /* 0x000000050800780c */ /* 0x000fda0003f04270 */
[----:B------:R-:W-:Y:S05]  /*2170*/  @P0 BRA `(.L_x_16) ;  /* 0x0000000000f00947 */ /* 0x000fea0003800000 */
[----:B------:R-:W-:-:S05]  /*2180*/  VIADDMNMX.U32 R22, R8, R22, 0x2, PT ;  /* 0x0000000208167446 */ /* 0x000fca0003800016 */
[----:B------:R-:W-:-:S04]  /*2190*/  IMAD.SHL.U32 R22, R22, 0x4, RZ ;  /* 0x0000000416167824 */ /* 0x000fc800078e00ff */
[----:B-1----:R-:W1:Y:S02]  /*21a0*/  LDC R16, c[0x2][R22+0x48] ;  /* 0x0080120016107b82 */ /* 0x002e640000000800 */
[----:B-1----:R-:W-:-:S04]  /*21b0*/  SHF.R.S32.HI R17, RZ, 0x1f, R16 ;  /* 0x0000001fff117819 */ /* 0x002fc80000011410 */
.L_x_51:
[----:B------:R-:W-:Y:S05]  /*21c0*/  BRX R16 -0x21d0                                   (*"BRANCH_TARGETS .L_x_52,.L_x_53,.L_x_15"*) ;  /* 0xffffffdc108c7949 */ /* 0x000fea000383ffff */
.L_x_53:
[----:B------:R-:W-:Y:S01]  /*21d0*/  VIADD R15, R7, 0x3 ;  /* 0x00000003070f7836 */ /* 0x000fe20000000000 */
[----:B------:R-:W1:Y:S03]  /*21e0*/  LDC R26, c[0x3][RZ] ;  /* 0x00c00000ff1a7b82 */ /* 0x000e660000000800 */
[----:B------:R-:W-:-:S05]  /*21f0*/  IMAD R15, R6, R15, R9 ;  /* 0x0000000f060f7224 */ /* 0x000fca00078e0209 */
[----:B------:R-:W-:-:S05]  /*2200*/  LEA R15, R15, R10, 0x2 ;  /* 0x0000000a0f0f7211 */ /* 0x000fca00078e10ff */
[----:B0-----:R-:W0:Y:S02]  /*2210*/  LDS R24, [R15] ;  /* 0x000000000f187984 */ /* 0x001e240000000800 */
        /* <DEDUP_REMOVED lines=24> */
.L_x_52:
        /* <DEDUP_REMOVED lines=26> */
.L_x_16:
[----:B-1----:R-:W-:-:S05]  /*2540*/  IMAD.MOV.U32 R15, RZ, RZ, -0x6 ;  /* 0xfffffffaff0f7424 */ /* 0x002fca00078e00ff */
[----:B------:R-:W-:-:S04]  /*2550*/  VIADDMNMX.U32 R15, R8, R15, 0x2, PT ;  /* 0x00000002080f7446 */ /* 0x000fc8000380000f */
[----:B------:R-:W-:-:S04]  /*2560*/  SHF.L.U32 R15, R15, 0x2, RZ ;  /* 0x000000020f0f7819 */ /* 0x000fc800000006ff */
[----:B------:R-:W1:Y:S02]  /*2570*/  LDC R16, c[0x2][R15+0x54] ;  /* 0x008015000f107b82 */ /* 0x000e640000000800 */
[----:B-1----:R-:W-:-:S04]  /*2580*/  SHF.R.S32.HI R17, RZ, 0x1f, R16 ;  /* 0x0000001fff117819 */ /* 0x002fc80000011410 */
.L_x_55:
[----:B------:R-:W-:Y:S05]  /*2590*/  BRX R16 -0x25a0                                   (*"BRANCH_TARGETS .L_x_56,.L_x_57,.L_x_15"*) ;  /* 0xffffffd810987949 */ /* 0x000fea000383ffff */
.L_x_57:
[----:B------:R-:W-:-:S04]  /*25a0*/  VIADD R15, R7, 0xa ;  /* 0x0000000a070f7836 */ /* 0x000fc80000000000 */
[----:B------:R-:W-:-:S04]  /*25b0*/  IMAD R15, R6, R15, R9 ;  /* 0x0000000f060f7224 */ /* 0x000fc800078e0209 */
[----:B------:R-:W-:Y:S02]  /*25c0*/  IMAD R27, R15, 0x4, R10 ;  /* 0x000000040f1b7824 */ /* 0x000fe400078e020a */
[----:B------:R-:W1:Y:S02]  /*25d0*/  LDC R15, c[0x3][RZ] ;  /* 0x00c00000ff0f7b82 */ /* 0x000e640000000800 */
[----:B------:R-:W-:Y:S01]  /*25e0*/  IMAD R26, R6, 0x10, R27 ;  /* 0x00000010061a7824 */ /* 0x000fe200078e021b */
[----:B0-----:R-:W0:Y:S02]  /*25f0*/  LDS R24, [R27] ;  /* 0x000000001b187984 */ /* 0x001e240000000800 */
        /* <DEDUP_REMOVED lines=22> */
[----:B------:R-:W-:Y:S04]  /*2760*/  STS [R27], R28 ;  /* 0x0000001c1b007388 */ /* 0x000fe80000000800 */
[----:B------:R-:W0:Y:S02]  /*2770*/  LDS R24, [R26] ;  /* 0x000000001a187984 */ /* 0x000e240000000800 */
        /* <DEDUP_REMOVED lines=10> */
[----:B------:R-:W-:-:S04]  /*2820*/  IMAD.WIDE.U32 R24, R16, R15, R24 ;  /* 0x0000000f10187225 */ /* 0x000fc800078e0018 */
        /* <DEDUP_REMOVED lines=13> */
.L_x_56:
        /* <DEDUP_REMOVED lines=28> */
.L_x_15:
[----:B------:R-:W-:Y:S05]  /*2ac0*/  BSYNC.RECONVERGENT B2 ;  /* 0x0000000000027941 */ /* 0x000fea0003800200 */
.L_x_12:
[----:B------:R-:W-:Y:S01]  /*2ad0*/  BAR.SYNC.DEFER_BLOCKING 0x0 ;  /* 0x0000000000007b1d */ /* 0x000fe20000010000 */
[----:B012-4-:R-:W-:Y:S01]  /*2ae0*/  HFMA2 R15, -RZ, RZ, 0, 6.55651092529296875e-07 ;  /* 0x0000000bff0f7431 */ /* 0x017fe200000001ff */
[C---:B------:R-:W-:Y:S01]  /*2af0*/  ISETP.GT.U32.AND P2, PT, R8.reuse, 0x5, PT ;  /* 0x000000050800780c */ /* 0x040fe20003f44070 */
[----:B---3--:R-:W-:Y:S01]  /*2b00*/  IMAD.MOV.U32 R16, RZ, RZ, 0xd ;  /* 0x0000000dff107424 */ /* 0x008fe200078e00ff */
[----:B------:R-:W-:Y:S01]  /*2b10*/  ISETP.GT.U32.AND P4, PT, R8, 0x3, PT ;  /* 0x000000030800780c */ /* 0x000fe20003f84070 */
[----:B------:R-:W-:Y:S01]  /*2b20*/  IMAD.MOV.U32 R17, RZ, RZ, 0x5 ;  /* 0x00000005ff117424 */ /* 0x000fe200078e00ff */
[----:B------:R-:W-:Y:S01]  /*2b30*/  BSSY.RECONVERGENT B2, `(.L_x_17) ;  /* 0x0000057000027945 */ /* 0x000fe20003800200 */
[----:B------:R-:W-:-:S03]  /*2b40*/  MOV R35, 0x1 ;  /* 0x0000000100237802 */ /* 0x000fc60000000f00 */
[----:B------:R-:W-:Y:S07]  /*2b50*/  @P3 BRA `(.L_x_18) ;  /* 0x0000000400503947 */ /* 0x000fee0003800000 */
[----:B------:R-:W-:Y:S01]  /*2b60*/  LDS R20, [R33] ;  /* 0x0000000021147984 */ /* 0x000fe20000000800 */
[----:B------:R-:W-:Y:S01]  /*2b70*/  VIADD R22, R7, 0x5 ;  /* 0x0000000507167836 */ /* 0x000fe20000000000 */
[----:B------:R-:W0:Y:S02]  /*2b80*/  LDC R37, c[0x3][RZ] ;  /* 0x00c00000ff257b82 */ /* 0x000e240000000800 */
[----:B------:R-:W1:Y:S01]  /*2b90*/  LDS R21, [R34] ;  /* 0x0000000022157984 */ /* 0x000e620000000800 */
[----:B------:R-:W-:-:S04]  /*2ba0*/  IMAD R39, R6, R22, R9 ;  /* 0x0000001606277224 */ /* 0x000fc800078e0209 */
[----:B------:R-:W-:Y:S02]  /*2bb0*/  IMAD R39, R39, 0x4, R10 ;  /* 0x0000000427277824 */ /* 0x000fe400078e020a */
[C---:B-1----:R-:W-:Y:S01]  /*2bc0*/  IMAD.IADD R28, R20.reuse, 0x1, R21 ;  /* 0x00000001141c7824 */ /* 0x042fe200078e0215 */
[----:B------:R-:W-:-:S04]  /*2bd0*/  IADD3 R41, PT, PT, R20, -R21, RZ ;  /* 0x8000001514297210 */ /* 0x000fc80007ffe0ff */
[----:B------:R1:W-:Y:S04]  /*2be0*/  STS [R33], R28 ;  /* 0x0000001c21007388 */ /* 0x0003e80000000800 */
[----:B------:R-:W-:Y:S04]  /*2bf0*/  STS [R34], R41 ;  /* 0x0000002922007388 */ /* 0x000fe80000000800 */
[----:B------:R-:W2:Y:S01]  /*2c00*/  LDS R26, [R39] ;  /* 0x00000000271a7984 */ /* 0x000ea20000000800 */
[----:B-1----:R-:W-:Y:S02]  /*2c10*/  IMAD R28, R6, 0x8, R39 ;  /* 0x00000008061c7824 */ /* 0x002fe400078e0227 */
[----:B--2---:R-:W-:-:S06]  /*2c20*/  IMAD.WIDE.U32 R26, R26, UR22, RZ ;  /* 0x000000161a1a7c25 */ /* 0x004fcc000f8e00ff */
        /* <DEDUP_REMOVED lines=9> */
[----:B0-----:R-:W-:-:S04]  /*2cc0*/  IMAD.WIDE.U32 R26, R20, R37, R26 ;  /* 0x00000025141a7225 */ /* 0x001fc800078e001a */
        /* <DEDUP_REMOVED lines=11> */
[----:B------:R0:W-:Y:S04]  /*2d80*/  STS [R39], R36 ;  /* 0x0000002427007388 */ /* 0x0001e80000000800 */
[----:B------:R-:W1:Y:S01]  /*2d90*/  LDS R20, [R28] ;  /* 0x000000001c147984 */ /* 0x000e620000000800 */
[----:B0-----:R-:W-:Y:S02]  /*2da0*/  IMAD R39, R6, 0x4, R39 ;  /* 0x0000000406277824 */ /* 0x001fe400078e0227 */
[----:B-1----:R-:W-:-:S06]  /*2db0*/  IMAD.WIDE.U32 R20, R20, UR24, RZ ;  /* 0x0000001814147c25 */ /* 0x002fcc000f8e00ff */
        /* <DEDUP_REMOVED lines=9> */
[----:B------:R-:W-:-:S04]  /*2e50*/  IMAD.WIDE.U32 R20, R22, R37, R20 ;  /* 0x0000002516147225 */ /* 0x000fc800078e0014 */
        /* <DEDUP_REMOVED lines=11> */
[----:B------:R-:W-:Y:S04]  /*2f10*/  STS [R28], R41 ;  /* 0x000000291c007388 */ /* 0x000fe80000000800 */
[----:B------:R-:W0:Y:S02]  /*2f20*/  LDS R20, [R39] ;  /* 0x0000000027147984 */ /* 0x000e240000000800 */
        /* <DEDUP_REMOVED lines=22> */
[----:B------:R0:W-:Y:S02]  /*3090*/  STS [R39], R20 ;  /* 0x0000001427007388 */ /* 0x0001e40000000800 */
.L_x_18:
[----:B------:R-:W-:Y:S05]  /*30a0*/  BSYNC.RECONVERGENT B2 ;  /* 0x0000000000027941 */ /* 0x000fea0003800200 */
.L_x_17:
[----:B------:R-:W-:Y:S01]  /*30b0*/  BSSY.RECONVERGENT B2, `(.L_x_19) ;  /* 0x000002f000027945 */ /* 0x000fe20003800200 */
[----:B------:R-:W-:Y:S02]  /*30c0*/  HFMA2 R27, -RZ, RZ, 0, 4.17232513427734375e-07 ;  /* 0x00000007ff1b7431 */ /* 0x000fe400000001ff */
[----:B0-----:R-:W-:Y:S01]  /*30d0*/  IMAD.MOV.U32 R20, RZ, RZ, 0x5 ;  /* 0x00000005ff147424 */ /* 0x001fe200078e00ff */
[----:B------:R-:W-:Y:S01]  /*30e0*/  MOV R38, 0xf ;  /* 0x0000000f00267802 */ /* 0x000fe20000000f00 */
[----:B------:R-:W-:Y:S02]  /*30f0*/  IMAD.MOV.U32 R26, RZ, RZ, 0x3 ;  /* 0x00000003ff1a7424 */ /* 0x000fe400078e00ff */
[----:B------:R-:W-:Y:S02]  /*3100*/  IMAD.MOV.U32 R36, RZ, RZ, 0x9 ;  /* 0x00000009ff247424 */ /* 0x000fe400078e00ff */
[----:B------:R-:W-:Y:S02]  /*3110*/  IMAD.MOV.U32 R37, RZ, RZ, 0xb ;  /* 0x0000000bff257424 */ /* 0x000fe400078e00ff */
[----:B------:R-:W-:-:S02]  /*3120*/  IMAD.MOV.U32 R39, RZ, RZ, 0xd ;  /* 0x0000000dff277424 */ /* 0x000fc400078e00ff */
[----:B------:R-:W-:Y:S01]  /*3130*/  IMAD.MOV.U32 R28, RZ, RZ, 0x7 ;  /* 0x00000007ff1c7424 */ /* 0x000fe200078e00ff */
[----:B------:R-:W-:Y:S06]  /*3140*/  @P2 BRA `(.L_x_20) ;  /* 0x0000000000942947 */ /* 0x000fec0003800000 */
[----:B------:R-:W-:-:S04]  /*3150*/  SHF.L.U32 R21, R8, 0x3, RZ ;  /* 0x0000000308157819 */ /* 0x000fc800000006ff */
[C---:B------:R-:W-:Y:S02]  /*3160*/  ISETP.EQ.AND P5, PT, R21.reuse, RZ, PT ;  /* 0x000000ff1500720c */ /* 0x040fe40003fa2270 */
[C---:B------:R-:W-:Y:S02]  /*3170*/  ISETP.EQ.AND P6, PT, R21.reuse, 0x8, PT ;  /* 0x000000081500780c */ /* 0x040fe40003fc2270 */
[C---:B------:R-:W-:Y:S02]  /*3180*/  ISETP.EQ.AND P0, PT, R21.reuse, 0x10, PT ;  /* 0x000000101500780c */ /* 0x040fe40003f02270 */
[----:B------:R-:W-:-:S07]  /*3190*/  ISETP.EQ.AND P2, PT, R21, 0x18, PT ;  /* 0x000000181500780c */ /* 0x000fce0003f42270 */
[----:B------:R-:W-:Y:S02]  /*31a0*/  @P5 IMAD.MOV.U32 R22, RZ, RZ, 0x1 ;  /* 0x00000001ff165424 */ /* 0x000fe400078e00ff */
[----:B------:R-:W-:Y:S01]  /*31b0*/  @P5 IMAD.MOV.U32 R24, RZ, RZ, 0x3 ;  /* 0x00000003ff185424 */ /* 0x000fe200078e00ff */
[C---:B------:R-:W-:Y:S01]  /*31c0*/  ISETP.EQ.AND P5, PT, R21.reuse, 0x20, PT ;  /* 0x000000201500780c */ /* 0x040fe20003fa2270 */
[----:B------:R-:W-:Y:S01]  /*31d0*/  @P6 IMAD.MOV.U32 R24, RZ, RZ, 0x6 ;  /* 0x00000006ff186424 */ /* 0x000fe200078e00ff */
[----:B------:R-:W-:Y:S01]  /*31e0*/  @P6 MOV R22, 0x2 ;  /* 0x0000000200166802 */ /* 0x000fe20000000f00 */
[----:B------:R-:W-:Y:S01]  /*31f0*/  @P0 IMAD.MOV.U32 R22, RZ, RZ, 0xa ;  /* 0x0000000aff160424 */ /* 0x000fe200078e00ff */
[C---:B------:R-:W-:Y:S01]  /*3200*/  ISETP.EQ.AND P6, PT, R21.reuse, 0x28, PT ;  /* 0x000000281500780c */ /* 0x040fe20003fc2270 */
[----:B------:R-:W-:Y:S01]  /*3210*/  @P2 IMAD.MOV.U32 R22, RZ, RZ, 0x9 ;  /* 0x00000009ff162424 */ /* 0x000fe200078e00ff */
[----:B------:R-:W-:Y:S01]  /*3220*/  @P0 MOV R24, 0xe ;  /* 0x0000000e00180802 */ /* 0x000fe20000000f00 */
[----:B------:R-:W-:Y:S01]  /*3230*/  @P2 IMAD.MOV.U32 R24, RZ, RZ, 0xf ;  /* 0x0000000fff182424 */ /* 0x000fe200078e00ff */
[----:B------:R-:W-:-:S02]  /*3240*/  ISETP.EQ.AND P0, PT, R21, 0x30, PT ;  /* 0x000000301500780c */ /* 0x000fc40003f02270 */
[----:B------:R-:W-:-:S03]  /*3250*/  ISETP.EQ.AND P2, PT, R21, 0x38, PT ;  /* 0x000000381500780c */ /* 0x000fc60003f42270 */
[----:B------:R-:W-:Y:S01]  /*3260*/  @P5 IMAD.MOV.U32 R24, RZ, RZ, R16 ;  /* 0x000000ffff185224 */ /* 0x000fe200078e0010 */
[----:B------:R-:W-:-:S03]  /*3270*/  @P5 MOV R22, R15 ;  /* 0x0000000f00165202 */ /* 0x000fc60000000f00 */
[----:B------:R-:W-:Y:S01]  /*3280*/  @P6 MOV R24, R28 ;  /* 0x0000001c00186202 */ /* 0x000fe20000000f00 */
[----:B------:R-:W-:-:S03]  /*3290*/  @P6 IMAD.MOV.U32 R22, RZ, RZ, R17 ;  /* 0x000000ffff166224 */ /* 0x000fc600078e0011 */
[----:B------:R-:W-:Y:S02]  /*32a0*/  @P0 IMAD.MOV.U32 R24, RZ, RZ, R12 ;  /* 0x000000ffff180224 */ /* 0x000fe400078e000c */
[----:B------:R-:W-:Y:S01]  /*32b0*/  @P0 IMAD.MOV.U32 R22, RZ, RZ, R11 ;  /* 0x000000ffff160224 */ /* 0x000fe200078e000b */
[----:B------:R-:W-:Y:S01]  /*32c0*/  @P2 MOV R22, R13 ;  /* 0x0000000d00162202 */ /* 0x000fe20000000f00 */
[----:B------:R-:W-:-:S04]  /*32d0*/  @P2 IMAD.MOV.U32 R24, RZ, RZ, R14 ;  /* 0x000000ffff182224 */ /* 0x000fc800078e000e */
[C---:B------:R-:W-:Y:S01]  /*32e0*/  IMAD.IADD R22, R7.reuse, 0x1, R22 ;  /* 0x0000000107167824 */ /* 0x040fe200078e0216 */
[----:B------:R-:W-:-:S03]  /*32f0*/  IADD3 R24, PT, PT, R7, R24, RZ ;  /* 0x0000001807187210 */ /* 0x000fc60007ffe0ff */
[C-C-:B------:R-:W-:Y:S02]  /*3300*/  IMAD R21, R6.reuse, R22, R9.reuse ;  /* 0x0000001606157224 */ /* 0x140fe400078e0209 */
[----:B------:R-:W-:Y:S02]  /*3310*/  IMAD R23, R6, R24, R9 ;  /* 0x0000001806177224 */ /* 0x000fe400078e0209 */
[--C-:B------:R-:W-:Y:S02]  /*3320*/  IMAD R21, R21, 0x4, R10.reuse ;  /* 0x0000000415157824 */ /* 0x100fe400078e020a */
[----:B------:R-:W-:-:S03]  /*3330*/  IMAD R23, R23, 0x4, R10 ;  /* 0x0000000417177824 */ /* 0x000fc600078e020a */
[----:B------:R-:W-:Y:S04]  /*3340*/  LDS R22, [R21] ;  /* 0x0000000015167984 */ /* 0x000fe80000000800 */
[----:B------:R-:W0:Y:S02]  /*3350*/  LDS R25, [R23] ;  /* 0x0000000017197984 */ /* 0x000e240000000800 */
[C---:B0-----:R-:W-:Y:S01]  /*3360*/  IADD3 R24, PT, PT, R22.reuse, R25, RZ ;  /* 0x0000001916187210 */ /* 0x041fe20007ffe0ff */
[----:B------:R-:W-:-:S04]  /*3370*/  IMAD.IADD R22, R22, 0x1, -R25 ;  /* 0x0000000116167824 */ /* 0x000fc800078e0a19 */
[----:B------:R0:W-:Y:S04]  /*3380*/  STS [R21], R24 ;  /* 0x0000001815007388 */ /* 0x0001e80000000800 */
[----:B------:R0:W-:Y:S02]  /*3390*/  STS [R23], R22 ;  /* 0x0000001617007388 */ /* 0x0001e40000000800 */
.L_x_20:
[----:B------:R-:W-:Y:S05]  /*33a0*/  BSYNC.RECONVERGENT B2 ;  /* 0x0000000000027941 */ /* 0x000fea0003800200 */
.L_x_19:
[----:B------:R-:W-:Y:S06]  /*33b0*/  BAR.SYNC.DEFER_BLOCKING 0x0 ;  /* 0x0000000000007b1d */ /* 0x000fec0000010000 */
[----:B------:R-:W-:Y:S04]  /*33c0*/  BSSY.RECONVERGENT B2, `(.L_x_21) ;  /* 0x0000027000027945 */ /* 0x000fe80003800200 */
[----:B------:R-:W-:Y:S05]  /*33d0*/  @P4 BRA `(.L_x_22) ;  /* 0x0000000000944947 */ /* 0x000fea0003800000 */
[----:B0-----:R-:W-:-:S05]  /*33e0*/  IMAD.SHL.U32 R21, R8, 0x8, RZ ;  /* 0x0000000808157824 */ /* 0x001fca00078e00ff */
[C---:B------:R-:W-:Y:S02]  /*33f0*/  ISETP.EQ.AND P4, PT, R21.reuse, RZ, PT ;  /* 0x000000ff1500720c */ /* 0x040fe40003f82270 */
[C---:B------:R-:W-:Y:S02]  /*3400*/  ISETP.EQ.AND P5, PT, R21.reuse, 0x8, PT ;  /* 0x000000081500780c */ /* 0x040fe40003fa2270 */
[C---:B------:R-:W-:Y:S02]  /*3410*/  ISETP.EQ.AND P0, PT, R21.reuse, 0x10, PT ;  /* 0x000000101500780c */ /* 0x040fe40003f02270 */
[----:B------:R-:W-:-:S07]  /*3420*/  ISETP.EQ.AND P2, PT, R21, 0x18, PT ;  /* 0x000000181500780c */ /* 0x000fce0003f42270 */
[----:B------:R-:W-:Y:S01]  /*3430*/  @P4 MOV R22, R35 ;  /* 0x0000002300164202 */ /* 0x000fe20000000f00 */
[----:B------:R-:W-:Y:S01]  /*3440*/  @P4 IMAD.MOV.U32 R24, RZ, RZ, R20 ;  /* 0x000000ffff184224 */ /* 0x000fe200078e0014 */
[C---:B------:R-:W-:Y:S01]  /*3450*/  ISETP.EQ.AND P4, PT, R21.reuse, 0x20, PT ;  /* 0x000000201500780c */ /* 0x040fe20003f82270 */
[----:B------:R-:W-:Y:S01]  /*3460*/  @P5 IMAD.MOV.U32 R22, RZ, RZ, R26 ;  /* 0x000000ffff165224 */ /* 0x000fe200078e001a */
[----:B------:R-:W-:Y:S01]  /*3470*/  @P5 MOV R24, R27 ;  /* 0x0000001b00185202 */ /* 0x000fe20000000f00 */
[----:B------:R-:W-:Y:S01]  /*3480*/  @P0 IMAD.MOV.U32 R22, RZ, RZ, R36 ;  /* 0x000000ffff160224 */ /* 0x000fe200078e0024 */
[C---:B------:R-:W-:Y:S01]  /*3490*/  ISETP.EQ.AND P5, PT, R21.reuse, 0x28, PT ;  /* 0x000000281500780c */ /* 0x040fe20003fa2270 */
[----:B------:R-:W-:Y:S01]  /*34a0*/  @P0 IMAD.MOV.U32 R24, RZ, RZ, R37 ;  /* 0x000000ffff180224 */ /* 0x000fe200078e0025 */
[----:B------:R-:W-:Y:S01]  /*34b0*/  ISETP.EQ.AND P0, PT, R21, 0x30, PT ;  /* 0x000000301500780c */ /* 0x000fe20003f02270 */
[----:B------:R-:W-:Y:S01]  /*34c0*/  @P2 IMAD.MOV.U32 R24, RZ, RZ, R39 ;  /* 0x000000ffff182224 */ /* 0x000fe200078e0027 */
[----:B------:R-:W-:-:S02]  /*34d0*/  @P2 MOV R22, R38 ;  /* 0x0000002600162202 */ /* 0x000fc40000000f00 */
[----:B------:R-:W-:-:S03]  /*34e0*/  ISETP.EQ.AND P2, PT, R21, 0x38, PT ;  /* 0x000000381500780c */ /* 0x000fc60003f42270 */
[----:B------:R-:W-:Y:S01]  /*34f0*/  @P4 IMAD.MOV.U32 R22, RZ, RZ, R15 ;  /* 0x000000ffff164224 */ /* 0x000fe200078e000f */
[----:B------:R-:W-:-:S03]  /*3500*/  @P4 MOV R24, R16 ;  /* 0x0000001000184202 */ /* 0x000fc60000000f00 */
[----:B------:R-:W-:Y:S02]  /*3510*/  @P5 IMAD.MOV.U32 R22, RZ, RZ, R17 ;  /* 0x000000ffff165224 */ /* 0x000fe400078e0011 */
[----:B------:R-:W-:Y:S01]  /*3520*/  @P5 IMAD.MOV.U32 R24, RZ, RZ, R28 ;  /* 0x000000ffff185224 */ /* 0x000fe200078e001c */
        /* <DEDUP_REMOVED lines=16> */
.L_x_22:
[----:B------:R-:W-:Y:S05]  /*3630*/  BSYNC.RECONVERGENT B2 ;  /* 0x0000000000027941 */ /* 0x000fea0003800200 */
.L_x_21:
[----:B------:R-:W-:Y:S01]  /*3640*/  @!P3 LDS R33, [R33] ;  /* 0x000000002121b984 */ /* 0x000fe20000000800 */
[C---:B------:R-:W-:Y:S02]  /*3650*/  ISETP.EQ.AND P6, PT, R3.reuse, 0x30, PT ;  /* 0x000000300300780c */ /* 0x040fe40003fc2270 */
[C---:B------:R-:W-:Y:S01]  /*3660*/  ISETP.EQ.AND P2, PT, R3.reuse, 0x20, PT ;  /* 0x000000200300780c */ /* 0x040fe20003f42270 */
[----:B01----:R-:W0:Y:S01]  /*3670*/  @!P3 LDS R22, [R29] ;  /* 0x000000001d16b984 */ /* 0x003e220000000800 */
[C---:B------:R-:W-:Y:S02]  /*3680*/  ISETP.EQ.AND P4, PT, R3.reuse, 0x10, PT ;  /* 0x000000100300780c */ /* 0x040fe40003f82270 */
[C---:B------:R-:W-:Y:S02]  /*3690*/  ISETP.EQ.AND P0, PT, R3.reuse, RZ, PT ;  /* 0x000000ff0300720c */ /* 0x040fe40003f02270 */
[----:B------:R-:W-:-:S05]  /*36a0*/  ISETP.EQ.AND P5, PT, R3, -0x10, PT ;  /* 0xfffffff00300780c */ /* 0x000fca0003fa2270 */
[----:B------:R-:W-:Y:S01]  /*36b0*/  @P6 IMAD.MOV.U32 R11, RZ, RZ, RZ ;  /* 0x000000ffff0b6224 */ /* 0x000fe200078e00ff */
[----:B------:R-:W-:Y:S01]  /*36c0*/  @P6 MOV R12, 0x8 ;  /* 0x00000008000c6802 */ /* 0x000fe20000000f00 */
[----:B------:R-:W-:Y:S01]  /*36d0*/  @P6 IMAD.MOV.U32 R13, RZ, RZ, 0x1 ;  /* 0x00000001ff0d6424 */ /* 0x000fe200078e00ff */
[----:B------:R-:W-:Y:S01]  /*36e0*/  @P2 MOV R15, RZ ;  /* 0x000000ff000f2202 */ /* 0x000fe20000000f00 */
[----:B------:R-:W-:Y:S01]  /*36f0*/  @P6 IMAD.MOV.U32 R14, RZ, RZ, 0x9 ;  /* 0x00000009ff0e6424 */ /* 0x000fe200078e00ff */
[C---:B------:R-:W-:Y:S01]  /*3700*/  ISETP.EQ.AND P6, PT, R3.reuse, -0x20, PT ;  /* 0xffffffe00300780c */ /* 0x040fe20003fc2270 */
[----:B------:R-:W-:Y:S01]  /*3710*/  @P2 IMAD.MOV.U32 R16, RZ, RZ, 0x8 ;  /* 0x00000008ff102424 */ /* 0x000fe200078e00ff */
[----:B------:R-:W-:Y:S01]  /*3720*/  @P2 MOV R28, 0x9 ;  /* 0x00000009001c2802 */ /* 0x000fe20000000f00 */
[----:B------:R-:W-:Y:S01]  /*3730*/  @P2 IMAD.MOV.U32 R17, RZ, RZ, 0x1 ;  /* 0x00000001ff112424 */ /* 0x000fe200078e00ff */
[----:B------:R-:W-:Y:S01]  /*3740*/  @P2 MOV R13, 0x4 ;  /* 0x00000004000d2802 */ /* 0x000fe20000000f00 */
[----:B------:R-:W-:Y:S01]  /*3750*/  @P2 IMAD.MOV.U32 R11, RZ, RZ, 0x2 ;  /* 0x00000002ff0b2424 */ /* 0x000fe200078e00ff */
[----:B------:R-:W-:Y:S01]  /*3760*/  @P4 MOV R36, RZ ;  /* 0x000000ff00244202 */ /* 0x000fe20000000f00 */
[----:B------:R-:W-:Y:S01]  /*3770*/  @P2 IMAD.MOV.U32 R12, RZ, RZ, 0xa ;  /* 0x0000000aff0c2424 */ /* 0x000fe200078e00ff */
[----:B------:R-:W-:Y:S01]  /*3780*/  @P4 MOV R39, 0x9 ;  /* 0x0000000900274802 */ /* 0x000fe20000000f00 */
[----:B------:R-:W-:Y:S01]  /*3790*/  @P2 IMAD.MOV.U32 R14, RZ, RZ, 0xc ;  /* 0x0000000cff0e2424 */ /* 0x000fe200078e00ff */
[----:B------:R-:W-:Y:S01]  /*37a0*/  ISETP.EQ.AND P2, PT, R3, -0x30, PT ;  /* 0xffffffd00300780c */ /* 0x000fe20003f42270 */
[----:B------:R-:W-:Y:S01]  /*37b0*/  @P4 IMAD.MOV.U32 R37, RZ, RZ, 0x8 ;  /* 0x00000008ff254424 */ /* 0x000fe200078e00ff */
[----:B------:R-:W-:Y:S01]  /*37c0*/  @P4 MOV R17, 0x4 ;  /* 0x0000000400114802 */ /* 0x000fe20000000f00 */
[----:B------:R-:W-:Y:S01]  /*37d0*/  @P4 IMAD.MOV.U32 R38, RZ, RZ, 0x1 ;  /* 0x00000001ff264424 */ /* 0x000fe200078e00ff */
[----:B------:R-:W-:Y:S01]  /*37e0*/  @P0 MOV R35, RZ ;  /* 0x000000ff00230202 */ /* 0x000fe20000000f00 */
[----:B------:R-:W-:Y:S01]  /*37f0*/  @P4 IMAD.MOV.U32 R15, RZ, RZ, 0x2 ;  /* 0x00000002ff0f4424 */ /* 0x000fe200078e00ff */
[----:B------:R-:W-:Y:S01]  /*3800*/  @P0 MOV R27, 0x9 ;  /* 0x00000009001b0802 */ /* 0x000fe20000000f00 */
        /* <DEDUP_REMOVED lines=8> */
[----:B0-----:R-:W-:Y:S01]  /*3890*/  @!P3 IMAD.IADD R22, R33, 0x1, -R22 ;  /* 0x000000012116b824 */ /* 0x001fe200078e0a16 */
[----:B------:R-:W-:Y:S01]  /*38a0*/  @P5 MOV R38, 0x7 ;  /* 0x0000000700265802 */ /* 0x000fe20000000f00 */
[----:B------:R-:W-:Y:S01]  /*38b0*/  @P0 IMAD.MOV.U32 R36, RZ, RZ, 0x2 ;  /* 0x00000002ff240424 */ /* 0x000fe200078e00ff */
[----:B------:R-:W-:Y:S01]  /*38c0*/  @P6 MOV R38, 0x5 ;  /* 0x0000000500266802 */ /* 0x000fe20000000f00 */
[----:B------:R-:W-:Y:S01]  /*38d0*/  @P0 IMAD.MOV.U32 R37, RZ, RZ, 0xa ;  /* 0x0000000aff250424 */ /* 0x000fe200078e00ff */
[----:B------:R0:W-:Y:S01]  /*38e0*/  @!P3 STS [R29], R22 ;  /* 0x000000161d00b388 */ /* 0x0001e20000000800 */
[----:B------:R-:W-:Y:S01]  /*38f0*/  @P0 IMAD.MOV.U32 R39, RZ, RZ, 0xc ;  /* 0x0000000cff270424 */ /* 0x000fe200078e00ff */
[----:B------:R-:W-:Y:S01]  /*3900*/  @P4 MOV R12, 0xe ;  /* 0x0000000e000c4802 */ /* 0x000fe20000000f00 */
[----:B------:R-:W-:Y:S01]  /*3910*/  @P0 IMAD.MOV.U32 R16, RZ, RZ, 0xe ;  /* 0x0000000eff100424 */ /* 0x000fe200078e00ff */
[----:B------:R-:W-:Y:S01]  /*3920*/  @!P3 LDS R34, [R34] ;  /* 0x000000002222b984 */ /* 0x000fe20000000800 */
[----:B------:R-:W-:Y:S01]  /*3930*/  @P0 IMAD.MOV.U32 R17, RZ, RZ, 0x7 ;  /* 0x00000007ff110424 */ /* 0x000fe200078e00ff */
[----:B------:R-:W-:Y:S01]  /*3940*/  @P5 MOV R16, 0xd ;  /* 0x0000000d00105802 */ /* 0x000fe20000000f00 */
[----:B------:R-:W-:Y:S01]  /*3950*/  @P5 IMAD.MOV.U32 R35, RZ, RZ, 0x2 ;  /* 0x00000002ff235424 */ /* 0x000fe200078e00ff */
[----:B------:R-:W1:Y:S01]  /*3960*/  @!P3 LDS R21, [R32] ;  /* 0x000000002015b984 */ /* 0x000e620000000800 */
[----:B------:R-:W-:Y:S01]  /*3970*/  @P5 IMAD.MOV.U32 R26, RZ, RZ, 0x4 ;  /* 0x00000004ff1a5424 */ /* 0x000fe200078e00ff */
[----:B------:R-:W-:Y:S01]  /*3980*/  @P6 MOV R35, 0x6 ;  /* 0x0000000600236802 */ /* 0x000fe20000000f00 */
[----:B0-----:R-:W-:Y:S01]  /*3990*/  IMAD R22, R8, 0x8, R3 ;  /* 0x0000000808167824 */ /* 0x001fe200078e0203 */
[----:B------:R-:W-:Y:S01]  /*39a0*/  @P0 MOV R12, 0xd ;  /* 0x0000000d000c0802 */ /* 0x000fe20000000f00 */
[----:B------:R-:W-:Y:S01]  /*39b0*/  @P5 IMAD.MOV.U32 R27, RZ, RZ, 0xc ;  /* 0x0000000cff1b5424 */ /* 0x000fe200078e00ff */
[----:B------:R-:W-:Y:S01]  /*39c0*/  @P6 MOV R27, 0xf ;  /* 0x0000000f001b6802 */ /* 0x000fe20000000f00 */
[----:B------:R-:W-:-:S02]  /*39d0*/  @P5 IMAD.MOV.U32 R36, RZ, RZ, 0x6 ;  /* 0x00000006ff245424 */ /* 0x000fc400078e00ff */
[----:B------:R-:W-:Y:S02]  /*39e0*/  @P5 IMAD.MOV.U32 R37, RZ, RZ, 0xe ;  /* 0x0000000eff255424 */ /* 0x000fe400078e00ff */
[----:B------:R-:W-:Y:S02]  /*39f0*/  @P5 IMAD.MOV.U32 R39, RZ, RZ, 0xf ;  /* 0x0000000fff275424 */ /* 0x000fe400078e00ff */
[----:B------:R-:W-:Y:S02]  /*3a00*/  @P5 IMAD.MOV.U32 R15, RZ, RZ, 0x3 ;  /* 0x00000003ff0f5424 */ /* 0x000fe400078e00ff */
[----:B------:R-:W-:Y:S02]  /*3a10*/  @P5 IMAD.MOV.U32 R17, RZ, RZ, 0x5 ;  /* 0x00000005ff115424 */ /* 0x000fe400078e00ff */
[----:B------:R-:W-:Y:S01]  /*3a20*/  @P5 IMAD.MOV.U32 R28, RZ, RZ, 0xb ;  /* 0x0000000bff1c5424 */ /* 0x000fe200078e00ff */
[----:B------:R-:W-:Y:S01]  /*3a30*/  ISETP.EQ.AND P5, PT, R22, 0x8, PT ;  /* 0x000000081600780c */ /* 0x000fe20003fa2270 */
[----:B------:R-:W-:Y:S01]  /*3a40*/  @P6 IMAD.MOV.U32 R20, RZ, RZ, 0xe ;  /* 0x0000000eff146424 */ /* 0x000fe200078e00ff */
[----:B------:R-:W-:Y:S01]  /*3a50*/  @P2 MOV R20, 0xd ;  /* 0x0000000d00142802 */ /* 0x000fe20000000f00 */
[----:B------:R-:W-:-:S02]  /*3a60*/  @P6 IMAD.MOV.U32 R26, RZ, RZ, 0x7 ;  /* 0x00000007ff1a6424 */ /* 0x000fc400078e00ff */
[----:B------:R-:W-:Y:S02]  /*3a70*/  @P6 IMAD.MOV.U32 R36, RZ, RZ, 0x3 ;  /* 0x00000003ff246424 */ /* 0x000fe400078e00ff */
[----:B------:R-:W-:Y:S02]  /*3a80*/  @P6 IMAD.MOV.U32 R37, RZ, RZ, 0xd ;  /* 0x0000000dff256424 */ /* 0x000fe400078e00ff */
[----:B------:R-:W-:Y:S01]  /*3a90*/  @P6 IMAD.MOV.U32 R39, RZ, RZ, 0xb ;  /* 0x0000000bff276424 */ /* 0x000fe200078e00ff */
[C---:B------:R-:W-:Y:S01]  /*3aa0*/  ISETP.EQ.AND P6, PT, R22.reuse, 0x10, PT ;  /* 0x000000101600780c */ /* 0x040fe20003fc2270 */
[----:B------:R-:W-:Y:S02]  /*3ab0*/  @P2 IMAD.MOV.U32 R35, RZ, RZ, 0x3 ;  /* 0x00000003ff232424 */ /* 0x000fe400078e00ff */
[----:B------:R-:W-:Y:S02]  /*3ac0*/  @P2 IMAD.MOV.U32 R26, RZ, RZ, 0x5 ;  /* 0x00000005ff1a2424 */ /* 0x000fe400078e00ff */
[----:B------:R-:W-:Y:S01]  /*3ad0*/  @P2 IMAD.MOV.U32 R27, RZ, RZ, 0xb ;  /* 0x0000000bff1b2424 */ /* 0x000fe200078e00ff */
[C---:B------:R-:W-:Y:S01]  /*3ae0*/  ISETP.EQ.AND P2, PT, R22.reuse, 0x18, PT ;  /* 0x000000181600780c */ /* 0x040fe20003f42270 */
[----:B------:R-:W-:Y:S01]  /*3af0*/  @P4 IMAD.MOV.U32 R11, RZ, RZ, 0x6 ;  /* 0x00000006ff0b4424 */ /* 0x000fe200078e00ff */
[----:B------:R-:W-:Y:S01]  /*3b00*/  @P5 MOV R35, R26 ;  /* 0x0000001a00235202 */ /* 0x000fe20000000f00 */
[----:B------:R-:W-:Y:S01]  /*3b10*/  @P4 IMAD.MOV.U32 R13, RZ, RZ, 0x7 ;  /* 0x00000007ff0d4424 */ /* 0x000fe200078e00ff */
[----:B------:R-:W-:Y:S01]  /*3b20*/  @P0 MOV R13, 0x5 ;  /* 0x00000005000d0802 */ /* 0x000fe20000000f00 */
[----:B------:R-:W-:Y:S01]  /*3b30*/  @P4 IMAD.MOV.U32 R14, RZ, RZ, 0xf ;  /* 0x0000000fff0e4424 */ /* 0x000fe200078e00ff */
[C---:B------:R-:W-:Y:S01]  /*3b40*/  ISETP.EQ.AND P4, PT, R22.reuse, RZ, PT ;  /* 0x000000ff1600720c */ /* 0x040fe20003f82270 */
[----:B------:R-:W-:Y:S01]  /*3b50*/  @P5 IMAD.MOV.U32 R20, RZ, RZ, R27 ;  /* 0x000000ffff145224 */ /* 0x000fe200078e001b */
[C---:B------:R-:W-:Y:S01]  /*3b60*/  ISETP.EQ.AND P4, PT, R22.reuse, 0x20, PT ;  /* 0x000000201600780c */ /* 0x040fe20003f82270 */
[----:B------:R-:W-:Y:S01]  /*3b70*/  @P6 IMAD.MOV.U32 R35, RZ, RZ, R36 ;  /* 0x000000ffff236224 */ /* 0x000fe200078e0024 */
[----:B------:R-:W-:Y:S01]  /*3b80*/  ISETP.EQ.AND P5, PT, R22, 0x28, PT ;  /* 0x000000281600780c */ /* 0x000fe20003fa2270 */
[----:B-1----:R-:W-:Y:S01]  /*3b90*/  @!P3 IMAD.IADD R21, R34, 0x1, -R21 ;  /* 0x000000012215b824 */ /* 0x002fe200078e0a15 */
[----:B------:R-:W-:Y:S01]  /*3ba0*/  @P6 MOV R20, R37 ;  /* 0x0000002500146202 */ /* 0x000fe20000000f00 */
[----:B------:R-:W-:Y:S01]  /*3bb0*/  @P2 IMAD.MOV.U32 R35, RZ, RZ, R38 ;  /* 0x000000ffff232224 */ /* 0x000fe200078e0026 */
[C---:B------:R-:W-:Y:S01]  /*3bc0*/  ISETP.EQ.AND P6, PT, R22.reuse, 0x30, PT ;  /* 0x000000301600780c */ /* 0x040fe20003fc2270 */
[----:B------:R-:W-:Y:S01]  /*3bd0*/  @P2 IMAD.MOV.U32 R20, RZ, RZ, R39 ;  /* 0x000000ffff142224 */ /* 0x000fe200078e0027 */
[----:B------:R-:W-:Y:S01]  /*3be0*/  ISETP.EQ.AND P2, PT, R22, 0x38, PT ;  /* 0x000000381600780c */ /* 0x000fe20003f42270 */
[----:B------:R-:W-:Y:S01]  /*3bf0*/  @P0 IMAD.MOV.U32 R11, RZ, RZ, 0x3 ;  /* 0x00000003ff0b0424 */ /* 0x000fe200078e00ff */
[----:B------:R-:W-:Y:S01]  /*3c00*/  @!P3 STS [R32], R21 ;  /* 0x000000152000b388 */ /* 0x000fe20000000800 */
[----:B------:R-:W-:Y:S01]  /*3c10*/  @P0 IMAD.MOV.U32 R14, RZ, RZ, 0xb ;  /* 0x0000000bff0e0424 */ /* 0x000fe200078e00ff */
[----:B------:R-:W-:Y:S01]  /*3c20*/  BAR.SYNC.DEFER_BLOCKING 0x0 ;  /* 0x0000000000007b1d */ /* 0x000fe20000010000 */
[----:B------:R-:W-:-:S02]  /*3c30*/  @P4 MOV R35, R15 ;  /* 0x0000000f00234202 */ /* 0x000fc40000000f00 */
[----:B------:R-:W-:Y:S01]  /*3c40*/  @P5 IMAD.MOV.U32 R35, RZ, RZ, R17 ;  /* 0x000000ffff235224 */ /* 0x000fe200078e0011 */
[----:B------:R-:W-:Y:S01]  /*3c50*/  ISETP.NE.AND P0, PT, R8, 0x7, PT ;  /* 0x000000070800780c */ /* 0x000fe20003f05270 */
[----:B------:R-:W-:Y:S02]  /*3c60*/  @P4 IMAD.MOV.U32 R20, RZ, RZ, R16 ;  /* 0x000000ffff144224 */ /* 0x000fe400078e0010 */
[----:B------:R-:W-:Y:S02]  /*3c70*/  @P6 IMAD.MOV.U32 R35, RZ, RZ, R11 ;  /* 0x000000ffff236224 */ /* 0x000fe400078e000b */
[----:B------:R-:W-:Y:S02]  /*3c80*/  @P2 IMAD.MOV.U32 R35, RZ, RZ, R13 ;  /* 0x000000ffff232224 */ /* 0x000fe400078e000d */
[----:B------:R-:W-:Y:S01]  /*3c90*/  @P5 IMAD.MOV.U32 R20, RZ, RZ, R28 ;  /* 0x000000ffff145224 */ /* 0x000fe200078e001c */
[----:B------:R-:W-:Y:S01]  /*3ca0*/  @P6 MOV R20, R12 ;  /* 0x0000000c00146202 */ /* 0x000fe20000000f00 */
[----:B------:R-:W-:Y:S01]  /*3cb0*/  @P2 IMAD.MOV.U32 R20, RZ, RZ, R14 ;  /* 0x000000ffff142224 */ /* 0x000fe200078e000e */
[----:B------:R-:W-:-:S03]  /*3cc0*/  IADD3 R35, PT, PT, R7, R35, RZ ;  /* 0x0000002307237210 */ /* 0x000fc60007ffe0ff */
        /* <DEDUP_REMOVED lines=9> */
[----:B------:R-:W-:Y:S04]  /*3d60*/  STS [R35], R8 ;  /* 0x0000000823007388 */ /* 0x000fe80000000800 */
[----:B------:R-:W-:Y:S04]  /*3d70*/  STS [R9], R6 ;  /* 0x0000000609007388 */ /* 0x000fe80000000800 */
[----:B------:R-:W0:Y:S04]  /*3d80*/  @!P0 LDS R7, [R31] ;  /* 0x000000001f078984 */ /* 0x000e280000000800 */
[----:B------:R-:W1:Y:S04]  /*3d90*/  @!P0 LDS R10, [R30] ;  /* 0x000000001e0a8984 */ /* 0x000e680000000800 */
[----:B0-----:R3:W-:Y:S04]  /*3da0*/  @!P0 STS [R30], R7 ;  /* 0x000000071e008388 */ /* 0x0017e80000000800 */
[----:B-1----:R3:W-:Y:S01]  /*3db0*/  @!P0 STS [R31], R10 ;  /* 0x0000000a1f008388 */ /* 0x0027e20000000800 */
[----:B------:R-:W-:Y:S06]  /*3dc0*/  BAR.SYNC.DEFER_BLOCKING 0x0 ;  /* 0x0000000000007b1d */ /* 0x000fec0000010000 */
[----:B------:R-:W-:Y:S05]  /*3dd0*/  BRA `(.L_x_2) ;  /* 0x0000001400dc7947 */ /* 0x000fea0003800000 */
.L_x_37:
[----:B------:R-:W0:Y:S01]  /*3de0*/  S2R R21, SR_CgaCtaId ;  /* 0x0000000000157919 */ /* 0x000e220000008800 */
[----:B------:R-:W-:Y:S01]  /*3df0*/  ISETP.NE.AND P0, PT, R8, RZ, PT ;  /* 0x000000ff0800720c */ /* 0x000fe20003f05270 */
[----:B------:R-:W-:Y:S01]  /*3e00*/  IMAD.SHL.U32 R26, R7, 0x4, RZ ;  /* 0x00000004071a7824 */ /* 0x000fe200078e00ff */
[----:B------:R-:W-:Y:S01]  /*3e10*/  MOV R20, 0x400 ;  /* 0x0000040000147802 */ /* 0x000fe20000000f00 */
[----:B------:R-:W-:Y:S05]  /*3e20*/  WARPSYNC.ALL ;  /* 0x0000000000007948 */ /* 0x000fea0003800000 */
[----:B------:R-:W-:Y:S01]  /*3e30*/  SEL R7, RZ, 0x2, !P0 ;  /* 0x00000002ff077807 */ /* 0x000fe20004000000 */
[----:B------:R-:W-:Y:S01]  /*3e40*/  VIADD R25, R26, 0x2 ;  /* 0x000000021a197836 */ /* 0x000fe20000000000 */
[----:B------:R-:W-:Y:S01]  /*3e50*/  SEL R24, R6, RZ, P0 ;  /* 0x000000ff06187207 */ /* 0x000fe20000000000 */
[----:B------:R-:W-:Y:S02]  /*3e60*/  BSSY.RECONVERGENT B2, `(.L_x_23) ;  /* 0x0000030000027945 */ /* 0x000fe40003800200 */
[----:B------:R-:W-:-:S02]  /*3e70*/  IMAD.IADD R7, R7, 0x1, R26 ;  /* 0x0000000107077824 */ /* 0x000fc400078e021a */
[----:B------:R-:W-:Y:S01]  /*3e80*/  @P0 VIADD R25, R26, 0x3 ;  /* 0x000000031a190836 */ /* 0x000fe20000000000 */
[----:B------:R-:W-:Y:S01]  /*3e90*/  ISETP.NE.AND P0, PT, R8, 0x1, PT ;  /* 0x000000010800780c */ /* 0x000fe20003f05270 */
[--C-:B------:R-:W-:Y:S01]  /*3ea0*/  IMAD R7, R6, R7, R9.reuse ;  /* 0x0000000706077224 */ /* 0x100fe200078e0209 */
[----:B------:R-:W-:Y:S01]  /*3eb0*/  IADD3 R8, PT, PT, R10, R9, R24 ;  /* 0x000000090a087210 */ /* 0x000fe20007ffe018 */
[----:B------:R-:W-:Y:S01]  /*3ec0*/  IMAD R10, R6, R25, R9 ;  /* 0x00000019060a7224 */ /* 0x000fe200078e0209 */
[----:B0-----:R-:W-:-:S04]  /*3ed0*/  LEA R27, R21, R20, 0x18 ;  /* 0x00000014151b7211 */ /* 0x001fc800078ec0ff */
[-C--:B------:R-:W-:Y:S01]  /*3ee0*/  LEA R7, R7, R27.reuse, 0x2 ;  /* 0x0000001b07077211 */ /* 0x080fe200078e10ff */
[----:B------:R-:W-:Y:S01]  /*3ef0*/  IMAD R10, R10, 0x4, R27 ;  /* 0x000000040a0a7824 */ /* 0x000fe200078e021b */
[----:B------:R-:W-:-:S03]  /*3f00*/  LEA R8, R8, R27, 0x2 ;  /* 0x0000001b08087211 */ /* 0x000fc600078e10ff */
[----:B------:R-:W-:Y:S01]  /*3f10*/  IMAD R21, R6, 0x4, R7 ;  /* 0x0000000406157824 */ /* 0x000fe200078e0207 */
[----:B------:R-:W-:Y:S04]  /*3f20*/  LDS R20, [R7] ;  /* 0x0000000007147984 */ /* 0x000fe80000000800 */
[----:B------:R-:W0:Y:S02]  /*3f30*/  LDS R23, [R21] ;  /* 0x0000000015177984 */ /* 0x000e240000000800 */
[C---:B0-----:R-:W-:Y:S01]  /*3f40*/  IADD3 R22, PT, PT, R20.reuse, R23, RZ ;  /* 0x0000001714167210 */ /* 0x041fe20007ffe0ff */
[----:B------:R-:W-:-:S04]  /*3f50*/  IMAD.IADD R20, R20, 0x1, -R23 ;  /* 0x0000000114147824 */ /* 0x000fc800078e0a17 */
[----:B------:R0:W-:Y:S04]  /*3f60*/  STS [R7], R22 ;  /* 0x0000001607007388 */ /* 0x0001e80000000800 */
[----:B------:R0:W-:Y:S01]  /*3f70*/  STS [R21], R20 ;  /* 0x0000001415007388 */ /* 0x0001e20000000800 */
[----:B------:R-:W-:Y:S06]  /*3f80*/  BAR.SYNC.DEFER_BLOCKING 0x0 ;  /* 0x0000000000007b1d */ /* 0x000fec0000010000 */
[----:B------:R-:W-:Y:S05]  /*3f90*/  @P0 BRA `(.L_x_24) ;  /* 0x0000000000700947 */ /* 0x000fea0003800000 */
[----:B0-----:R-:W-:Y:S02]  /*3fa0*/  VIADD R7, R26, 0x3 ;  /* 0x000000031a077836 */ /* 0x001fe40000000000 */
[----:B------:R-:W0:Y:S02]  /*3fb0*/  LDC R26, c[0x3][RZ] ;  /* 0x00c00000ff1a7b82 */ /* 0x000e240000000800 */
[----:B------:R-:W-:-:S05]  /*3fc0*/  IMAD R7, R6, R7, R9 ;  /* 0x0000000706077224 */ /* 0x000fca00078e0209 */
[----:B------:R-:W-:-:S05]  /*3fd0*/  LEA R9, R7, R27, 0x2 ;  /* 0x0000001b07097211 */ /* 0x000fca00078e10ff */
[----:B------:R-:W1:Y:S02]  /*3fe0*/  LDS R6, [R9] ;  /* 0x0000000009067984 */ /* 0x000e640000000800 */
[----:B-1----:R-:W-:-:S06]  /*3ff0*/  IMAD.WIDE.U32 R6, R6, UR23, RZ ;  /* 0x0000001706067c25 */ /* 0x002fcc000f8e00ff */
[----:B------:R-:W-:-:S04]  /*4000*/  IMAD.WIDE.U32 R20, R7, UR10, RZ ;  /* 0x0000000a07147c25 */ /* 0x000fc8000f8e00ff */
[----:B------:R-:W-:-:S04]  /*4010*/  IMAD.WIDE.U32 R22, P0, R6, UR11, R20 ;  /* 0x0000000b06167c25 */ /* 0x000fc8000f800014 */
[----:B------:R-:W-:-:S04]  /*4020*/  IMAD.WIDE.U32 R20, R6, UR10, RZ ;  /* 0x0000000a06147c25 */ /* 0x000fc8000f8e00ff */
[----:B------:R-:W-:Y:S01]  /*4030*/  IMAD.X R25, RZ, RZ, RZ, P0 ;  /* 0x000000ffff197224 */ /* 0x000fe200000e06ff */
[----:B------:R-:W-:Y:S01]  /*4040*/  IADD3 RZ, P0, PT, R21, R22, RZ ;  /* 0x0000001615ff7210 */ /* 0x000fe20007f1e0ff */
[----:B------:R-:W-:-:S04]  /*4050*/  IMAD.MOV.U32 R24, RZ, RZ, R23 ;  /* 0x000000ffff187224 */ /* 0x000fc800078e0017 */
[----:B------:R-:W-:-:S03]  /*4060*/  IMAD.WIDE.U32.X R20, R7, UR11, R24, P0 ;  /* 0x0000000b07147c25 */ /* 0x000fc600080e0418 */
[----:B------:R-:W-:-:S04]  /*4070*/  IADD3 R23, P0, PT, RZ, -R20, RZ ;  /* 0x80000014ff177210 */ /* 0x000fc80007f1e0ff */
[----:B------:R-:W-:Y:S01]  /*4080*/  IADD3.X R21, PT, PT, RZ, ~R21, RZ, P0, !PT ;  /* 0x80000015ff157210 */ /* 0x000fe200007fe4ff */
        /* <DEDUP_REMOVED lines=13> */
.L_x_24:
[----:B------:R-:W-:Y:S05]  /*4160*/  BSYNC.RECONVERGENT B2 ;  /* 0x0000000000027941 */ /* 0x000fea0003800200 */
.L_x_23:
[----:B------:R-:W-:Y:S06]  /*4170*/  BAR.SYNC.DEFER_BLOCKING 0x0 ;  /* 0x0000000000007b1d */ /* 0x000fec0000010000 */
[----:B-1----:R-:W-:Y:S04]  /*4180*/  LDS R6, [R8] ;  /* 0x0000000008067984 */ /* 0x002fe80000000800 */
[----:B0-----:R-:W0:Y:S02]  /*4190*/  LDS R7, [R10] ;  /* 0x000000000a077984 */ /* 0x001e240000000800 */
[C---:B0-----:R-:W-:Y:S01]  /*41a0*/  IADD3 R9, PT, PT, R6.reuse, R7, RZ ;  /* 0x0000000706097210 */ /* 0x041fe20007ffe0ff */
[----:B------:R-:W-:-:S04]  /*41b0*/  IMAD.IADD R7, R6, 0x1, -R7 ;  /* 0x0000000106077824 */ /* 0x000fc800078e0a07 */
[----:B------:R0:W-:Y:S04]  /*41c0*/  STS [R8], R9 ;  /* 0x0000000908007388 */ /* 0x0001e80000000800 */
[----:B------:R0:W-:Y:S01]  /*41d0*/  STS [R10], R7 ;  /* 0x000000070a007388 */ /* 0x0001e20000000800 */
[----:B------:R-:W-:Y:S06]  /*41e0*/  BAR.SYNC.DEFER_BLOCKING 0x0 ;  /* 0x0000000000007b1d */ /* 0x000fec0000010000 */
[----:B------:R-:W-:Y:S05]  /*41f0*/  BRA `(.L_x_2) ;  /* 0x0000001000d47947 */ /* 0x000fea0003800000 */
.L_x_41:
[----:B------:R-:W-:Y:S01]  /*4200*/  IMAD.SHL.U32 R21, R8, 0x8, RZ ;  /* 0x0000000808157824 */ /* 0x000fe200078e00ff */
[----:B------:R-:W0:Y:S01]  /*4210*/  S2R R24, SR_CgaCtaId ;  /* 0x0000000000187919 */ /* 0x000e220000008800 */
[----:B------:R-:W-:Y:S01]  /*4220*/  MOV R29, 0x400 ;  /* 0x00000400001d7802 */ /* 0x000fe20000000f00 */
[----:B------:R-:W-:Y:S05]  /*4230*/  WARPSYNC.ALL ;  /* 0x0000000000007948 */ /* 0x000fea0003800000 */
[C---:B------:R-:W-:Y:S01]  /*4240*/  ISETP.EQ.AND P2, PT, R21.reuse, RZ, PT ;  /* 0x000000ff1500720c */ /* 0x040fe20003f42270 */
[----:B------:R-:W-:Y:S01]  /*4250*/  BSSY.RECONVERGENT B2, `(.L_x_25) ;  /* 0x000004a000027945 */ /* 0x000fe20003800200 */
[C---:B------:R-:W-:Y:S01]  /*4260*/  ISETP.EQ.AND P3, PT, R21.reuse, 0x8, PT ;  /* 0x000000081500780c */ /* 0x040fe20003f62270 */
[----:B------:R-:W-:Y:S01]  /*4270*/  HFMA2 R30, -RZ, RZ, 0, 0 ;  /* 0x00000000ff1e7431 */ /* 0x000fe200000001ff */
[C---:B------:R-:W-:Y:S01]  /*4280*/  ISETP.EQ.AND P4, PT, R21.reuse, 0x10, PT ;  /* 0x000000101500780c */ /* 0x040fe20003f82270 */
[----:B------:R-:W-:Y:S01]  /*4290*/  HFMA2 R35, -RZ, RZ, 0, 2.98023223876953125e-07 ;  /* 0x00000005ff237431 */ /* 0x000fe200000001ff */
[----:B------:R-:W-:Y:S01]  /*42a0*/  ISETP.EQ.AND P0, PT, R21, 0x18, PT ;  /* 0x000000181500780c */ /* 0x000fe20003f02270 */
[----:B------:R-:W-:Y:S01]  /*42b0*/  IMAD.MOV.U32 R31, RZ, RZ, 0x1 ;  /* 0x00000001ff1f7424 */ /* 0x000fe200078e00ff */
[----:B------:R-:W-:Y:S01]  /*42c0*/  MOV R32, 0x2 ;  /* 0x0000000200207802 */ /* 0x000fe20000000f00 */
[----:B------:R-:W-:Y:S01]  /*42d0*/  IMAD.MOV.U32 R33, RZ, RZ, 0x3 ;  /* 0x00000003ff217424 */ /* 0x000fe200078e00ff */
[----:B------:R-:W-:Y:S01]  /*42e0*/  MOV R38, 0x7 ;  /* 0x0000000700267802 */ /* 0x000fe20000000f00 */
[----:B------:R-:W-:-:S02]  /*42f0*/  IMAD.MOV.U32 R34, RZ, RZ, 0x4 ;  /* 0x00000004ff227424 */ /* 0x000fc400078e00ff */
[----:B------:R-:W-:Y:S01]  /*4300*/  @P2 MOV R20, RZ ;  /* 0x000000ff00142202 */ /* 0x000fe20000000f00 */
[----:B------:R-:W-:Y:S01]  /*4310*/  @P2 IMAD.MOV.U32 R22, RZ, RZ, 0x1 ;  /* 0x00000001ff162424 */ /* 0x000fe200078e00ff */
[C---:B------:R-:W-:Y:S01]  /*4320*/  ISETP.EQ.AND P2, PT, R21.reuse, 0x20, PT ;  /* 0x000000201500780c */ /* 0x040fe20003f42270 */
[----:B------:R-:W-:Y:S01]  /*4330*/  @P3 IMAD.MOV.U32 R20, RZ, RZ, 0x2 ;  /* 0x00000002ff143424 */ /* 0x000fe200078e00ff */
[----:B------:R-:W-:Y:S01]  /*4340*/  @P3 MOV R22, 0x3 ;  /* 0x0000000300163802 */ /* 0x000fe20000000f00 */
[----:B------:R-:W-:Y:S01]  /*4350*/  @P4 IMAD.MOV.U32 R20, RZ, RZ, 0x4 ;  /* 0x00000004ff144424 */ /* 0x000fe200078e00ff */
[C---:B------:R-:W-:Y:S01]  /*4360*/  ISETP.EQ.AND P3, PT, R21.reuse, 0x28, PT ;  /* 0x000000281500780c */ /* 0x040fe20003f62270 */
[----:B------:R-:W-:Y:S01]  /*4370*/  @P4 IMAD.MOV.U32 R22, RZ, RZ, 0x5 ;  /* 0x00000005ff164424 */ /* 0x000fe200078e00ff */
[C---:B------:R-:W-:Y:S01]  /*4380*/  ISETP.EQ.AND P4, PT, R21.reuse, 0x30, PT ;  /* 0x000000301500780c */ /* 0x040fe20003f82270 */
[----:B------:R-:W-:Y:S01]  /*4390*/  @P0 IMAD.MOV.U32 R22, RZ, RZ, 0x7 ;  /* 0x00000007ff160424 */ /* 0x000fe200078e00ff */
[----:B------:R-:W-:Y:S01]  /*43a0*/  @P0 MOV R20, 0x6 ;  /* 0x0000000600140802 */ /* 0x000fe20000000f00 */
[----:B------:R-:W-:Y:S01]  /*43b0*/  IMAD.MOV.U32 R36, RZ, RZ, 0x6 ;  /* 0x00000006ff247424 */ /* 0x000fe200078e00ff */
[----:B------:R-:W-:-:S02]  /*43c0*/  ISETP.EQ.AND P0, PT, R21, 0x38, PT ;  /* 0x000000381500780c */ /* 0x000fc40003f02270 */
[----:B0-----:R-:W-:Y:S01]  /*43d0*/  LEA R29, R24, R29, 0x18 ;  /* 0x0000001d181d7211 */ /* 0x001fe200078ec0ff */
[----:B------:R-:W-:Y:S01]  /*43e0*/  @P2 IMAD.MOV.U32 R20, RZ, RZ, R15 ;  /* 0x000000ffff142224 */ /* 0x000fe200078e000f */
[----:B------:R-:W-:Y:S02]  /*43f0*/  @P2 MOV R22, R16 ;  /* 0x0000001000162202 */ /* 0x000fe40000000f00 */
[----:B------:R-:W-:Y:S01]  /*4400*/  ISETP.NE.AND P2, PT, R8, 0x3, PT ;  /* 0x000000030800780c */ /* 0x000fe20003f45270 */
[----:B------:R-:W-:Y:S02]  /*4410*/  @P3 IMAD.MOV.U32 R20, RZ, RZ, R17 ;  /* 0x000000ffff143224 */ /* 0x000fe400078e0011 */
[----:B------:R-:W-:Y:S01]  /*4420*/  @P3 IMAD.MOV.U32 R22, RZ, RZ, R28 ;  /* 0x000000ffff163224 */ /* 0x000fe200078e001c */
[----:B------:R-:W-:Y:S01]  /*4430*/  @P4 MOV R20, R11 ;  /* 0x0000000b00144202 */ /* 0x000fe20000000f00 */
[----:B------:R-:W-:Y:S02]  /*4440*/  @P4 IMAD.MOV.U32 R22, RZ, RZ, R12 ;  /* 0x000000ffff164224 */ /* 0x000fe400078e000c */
[----:B------:R-:W-:Y:S01]  /*4450*/  @P0 IMAD.MOV.U32 R20, RZ, RZ, R13 ;  /* 0x000000ffff140224 */ /* 0x000fe200078e000d */
[----:B------:R-:W-:-:S03]  /*4460*/  @P0 MOV R22, R14 ;  /* 0x0000000e00160202 */ /* 0x000fc60000000f00 */
[C---:B------:R-:W-:Y:S02]  /*4470*/  IMAD R20, R7.reuse, 0x8, R20 ;  /* 0x0000000807147824 */ /* 0x040fe400078e0214 */
[----:B------:R-:W-:Y:S02]  /*4480*/  IMAD R22, R7, 0x8, R22 ;  /* 0x0000000807167824 */ /* 0x000fe400078e0216 */
[C-C-:B------:R-:W-:Y:S02]  /*4490*/  IMAD R20, R6.reuse, R20, R9.reuse ;  /* 0x0000001406147224 */ /* 0x140fe400078e0209 */
[----:B------:R-:W-:-:S03]  /*44a0*/  IMAD R22, R6, R22, R9 ;  /* 0x0000001606167224 */ /* 0x000fc600078e0209 */
[----:B------:R-:W-:Y:S01]  /*44b0*/  LEA R21, R20, R29, 0x2 ;  /* 0x0000001d14157211 */ /* 0x000fe200078e10ff */
[----:B------:R-:W-:-:S04]  /*44c0*/  IMAD R22, R22, 0x4, R29 ;  /* 0x0000000416167824 */ /* 0x000fc800078e021d */
[----:B------:R-:W-:Y:S04]  /*44d0*/  LDS R20, [R21] ;  /* 0x0000000015147984 */ /* 0x000fe80000000800 */
[----:B------:R-:W0:Y:S02]  /*44e0*/  LDS R23, [R22] ;  /* 0x0000000016177984 */ /* 0x000e240000000800 */
[C---:B0-----:R-:W-:Y:S01]  /*44f0*/  IMAD.IADD R24, R20.reuse, 0x1, R23 ;  /* 0x0000000114187824 */ /* 0x041fe200078e0217 */
[----:B------:R-:W-:Y:S01]  /*4500*/  IADD3 R23, PT, PT, R20, -R23, RZ ;  /* 0x8000001714177210 */ /* 0x000fe20007ffe0ff */
[----:B------:R-:W-:-:S03]  /*4510*/  IMAD.SHL.U32 R20, R7, 0x8, RZ ;  /* 0x0000000807147824 */ /* 0x000fc600078e00ff */
[----:B------:R0:W-:Y:S01]  /*4520*/  STS [R21], R24 ;  /* 0x0000001815007388 */ /* 0x0001e20000000800 */
[C---:B------:R-:W-:Y:S02]  /*4530*/  VIADD R25, R20.reuse, 0x5 ;  /* 0x0000000514197836 */ /* 0x040fe40000000000 */
[----:B------:R-:W-:Y:S01]  /*4540*/  VIADD R20, R20, 0x6 ;  /* 0x0000000614147836 */ /* 0x000fe20000000000 */
[----:B------:R0:W-:Y:S01]  /*4550*/  STS [R22], R23 ;  /* 0x0000001716007388 */ /* 0x0001e20000000800 */
[C-C-:B------:R-:W-:Y:S02]  /*4560*/  IMAD R26, R6.reuse, R25, R9.reuse ;  /* 0x00000019061a7224 */ /* 0x140fe400078e0209 */
[----:B------:R-:W-:Y:S02]  /*4570*/  IMAD R20, R6, R20, R9 ;  /* 0x0000001406147224 */ /* 0x000fe400078e0209 */
[--C-:B------:R-:W-:Y:S02]  /*4580*/  IMAD R37, R26, 0x4, R29.reuse ;  /* 0x000000041a257824 */ /* 0x100fe400078e021d */
[----:B------:R-:W-:-:S02]  /*4590*/  IMAD R26, R20, 0x4, R29 ;  /* 0x00000004141a7824 */ /* 0x000fc400078e021d */
[----:B------:R-:W-:Y:S01]  /*45a0*/  IMAD R39, R6, 0x8, R37 ;  /* 0x0000000806277824 */ /* 0x000fe200078e0225 */
[----:B------:R-:W-:Y:S06]  /*45b0*/  BAR.SYNC.DEFER_BLOCKING 0x0 ;  /* 0x0000000000007b1d */ /* 0x000fec0000010000 */
[----:B0-----:R-:W-:Y:S05]  /*45c0*/  @!P2 BRA `(.L_x_26) ;  /* 0x000000000030a947 */ /* 0x001fea0003800000 */
[----:B------:R-:W-:-:S13]  /*45d0*/  ISETP.NE.AND P0, PT, R8, 0x2, PT ;  /* 0x000000020800780c */ /* 0x000fda0003f05270 */
[----:B------:R-:W-:Y:S05]  /*45e0*/  @P0 BRA `(.L_x_27) ;  /* 0x0000000000400947 */ /* 0x000fea0003800000 */
[----:B------:R-:W-:Y:S01]  /*45f0*/  LEA R21, R6, R9, 0x2 ;  /* 0x0000000906157211 */ /* 0x000fe200078e10ff */
[----:B------:R-:W-:Y:S04]  /*4600*/  LDS R22, [R26] ;  /* 0x000000001a167984 */ /* 0x000fe80000000800 */
[----:B------:R-:W-:-:S04]  /*4610*/  IMAD.IADD R20, R10, 0x1, R21 ;  /* 0x000000010a147824 */ /* 0x000fc800078e0215 */
[----:B------:R-:W-:-:S05]  /*4620*/  IMAD R20, R20, 0x4, R29 ;  /* 0x0000000414147824 */ /* 0x000fca00078e021d */
[----:B------:R-:W0:Y:S02]  /*4630*/  LDS R21, [R20] ;  /* 0x0000000014157984 */ /* 0x000e240000000800 */
[C---:B0-----:R-:W-:Y:S01]  /*4640*/  IADD3 R23, PT, PT, R21.reuse, R22, RZ ;  /* 0x0000001615177210 */ /* 0x041fe20007ffe0ff */
[----:B------:R-:W-:-:S04]  /*4650*/  IMAD.IADD R21, R21, 0x1, -R22 ;  /* 0x0000000115157824 */ /* 0x000fc800078e0a16 */
[----:B------:R0:W-:Y:S04]  /*4660*/  STS [R20], R23 ;  /* 0x0000001714007388 */ /* 0x0001e80000000800 */
[----:B------:R0:W-:Y:S01]  /*4670*/  STS [R26], R21 ;  /* 0x000000151a007388 */ /* 0x0001e20000000800 */
[----:B------:R-:W-:Y:S05]  /*4680*/  BRA `(.L_x_27) ;  /* 0x0000000000187947 */ /* 0x000fea0003800000 */
.L_x_26:
[----:B------:R-:W-:Y:S04]  /*4690*/  LDS R20, [R37] ;  /* 0x0000000025147984 */ /* 0x000fe80000000800 */
[----:B------:R-:W0:Y:S02]  /*46a0*/  LDS R21, [R39] ;  /* 0x0000000027157984 */ /* 0x000e240000000800 */
[C---:B0-----:R-:W-:Y:S01]  /*46b0*/  IMAD.IADD R22, R20.reuse, 0x1, R21 ;  /* 0x0000000114167824 */ /* 0x041fe200078e0215 */
[----:B------:R-:W-:-:S04]  /*46c0*/  IADD3 R20, PT, PT, R20, -R21, RZ ;  /* 0x8000001514147210 */ /* 0x000fc80007ffe0ff */
[----:B------:R1:W-:Y:S04]  /*46d0*/  STS [R37], R22 ;  /* 0x0000001625007388 */ /* 0x0003e80000000800 */
[----:B------:R1:W-:Y:S02]  /*46e0*/  STS [R39], R20 ;  /* 0x0000001427007388 */ /* 0x0003e40000000800 */
.L_x_27:
[----:B------:R-:W-:Y:S05]  /*46f0*/  BSYNC.RECONVERGENT B2 ;  /* 0x0000000000027941 */ /* 0x000fea0003800200 */
.L_x_25:
[----:B------:R-:W-:Y:S01]  /*4700*/  BAR.SYNC.DEFER_BLOCKING 0x0 ;  /* 0x0000000000007b1d */ /* 0x000fe20000010000 */
[----:B------:R-:W-:Y:S02]  /*4710*/  ISETP.GT.AND P0, PT, R8, 0x1, PT ;  /* 0x000000010800780c */ /* 0x000fe40003f04270 */
[----:B01----:R-:W-:-:S03]  /*4720*/  LEA R20, R7, 0x3, 0x3 ;  /* 0x0000000307147811 */ /* 0x003fc600078e18ff */
[----:B------:R-:W-:Y:S02]  /*4730*/  BSSY.RECONVERGENT B2, `(.L_x_28) ;  /* 0x0000073000027945 */ /* 0x000fe40003800200 */
[----:B------:R-:W-:-:S04]  /*4740*/  IMAD R20, R6, R20, R9 ;  /* 0x0000001406147224 */ /* 0x000fc800078e0209 */
[----:B------:R-:W-:Y:S02]  /*4750*/  IMAD R40, R20, 0x4, R29 ;  /* 0x0000000414287824 */ /* 0x000fe400078e021d */
[----:B------:R-:W-:Y:S05]  /*4760*/  @P0 BRA `(.L_x_29) ;  /* 0x0000000000e40947 */ /* 0x000fea0003800000 */
[----:B------:R-:W-:-:S05]  /*4770*/  VIMNMX.U32 R20, PT, PT, R8, 0x2, PT ;  /* 0x0000000208147848 */ /* 0x000fca0003fe0000 */
[----:B------:R-:W-:-:S04]  /*4780*/  IMAD.SHL.U32 R22, R20, 0x4, RZ ;  /* 0x0000000414167824 */ /* 0x000fc800078e00ff */
[----:B------:R-:W0:Y:S02]  /*4790*/  LDC R20, c[0x2][R22+0x18] ;  /* 0x0080060016147b82 */ /* 0x000e240000000800 */
[----:B0-----:R-:W-:-:S04]  /*47a0*/  SHF.R.S32.HI R21, RZ, 0x1f, R20 ;  /* 0x0000001fff157819 */ /* 0x001fc80000011414 */
.L_x_59:
[----:B------:R-:W-:Y:S05]  /*47b0*/  BRX R20 -0x47c0                                   (*"BRANCH_TARGETS .L_x_60,.L_x_61,.L_x_30"*) ;  /* 0xffffffb814107949 */ /* 0x000fea000383ffff */
.L_x_61:
[----:B------:R-:W0:Y:S01]  /*47c0*/  LDS R26, [R40] ;  /* 0x00000000281a7984 */ /* 0x000e220000000800 */
        /* <DEDUP_REMOVED lines=25> */
.L_x_60:
[----:B------:R-:W0:Y:S01]  /*4960*/  LDS R20, [R39] ;  /* 0x0000000027147984 */ /* 0x000e220000000800 */
        /* <DEDUP_REMOVED lines=25> */
.L_x_29:
[----:B------:R-:W-:-:S13]  /*4b00*/  ISETP.NE.AND P0, PT, R8, 0x2, PT ;  /* 0x000000020800780c */ /* 0x000fda0003f05270 */
[----:B------:R-:W-:Y:S05]  /*4b10*/  @!P0 BRA `(.L_x_31) ;  /* 0x00000000006c8947 */ /* 0x000fea0003800000 */
[----:B------:R-:W-:Y:S05]  /*4b20*/  @P2 BRA `(.L_x_30) ;  /* 0x0000000000cc2947 */ /* 0x000fea0003800000 */
[----:B------:R-:W0:Y:S01]  /*4b30*/  LDS R24, [R26] ;  /* 0x000000001a187984 */ /* 0x000e220000000800 */
[----:B------:R-:W1:Y:S01]  /*4b40*/  LDC R27, c[0x3][RZ] ;  /* 0x00c00000ff1b7b82 */ /* 0x000e620000000800 */
[----:B0-----:R-:W-:-:S06]  /*4b50*/  IMAD.WIDE.U32 R24, R24, UR28, RZ ;  /* 0x0000001c18187c25 */ /* 0x001fcc000f8e00ff */
[----:B------:R-:W-:-:S04]  /*4b60*/  IMAD.WIDE.U32 R22, R25, UR10, RZ ;  /* 0x0000000a19167c25 */ /* 0x000fc8000f8e00ff */
[----:B------:R-:W-:-:S04]  /*4b70*/  IMAD.WIDE.U32 R20, R24, UR10, RZ ;  /* 0x0000000a18147c25 */ /* 0x000fc8000f8e00ff */
[----:B------:R-:W-:-:S04]  /*4b80*/  IMAD.WIDE.U32 R22, P0, R24, UR11, R22 ;  /* 0x0000000b18167c25 */ /* 0x000fc8000f800016 */
[----:B------:R-:W-:Y:S01]  /*4b90*/  IMAD.MOV.U32 R20, RZ, RZ, R23 ;  /* 0x000000ffff147224 */ /* 0x000fe200078e0017 */
[----:B------:R-:W-:Y:S01]  /*4ba0*/  IADD3 RZ, P2, PT, R21, R22, RZ ;  /* 0x0000001615ff7210 */ /* 0x000fe20007f5e0ff */
[----:B------:R-:W-:-:S04]  /*4bb0*/  IMAD.X R21, RZ, RZ, RZ, P0 ;  /* 0x000000ffff157224 */ /* 0x000fc800000e06ff */
        /* <DEDUP_REMOVED lines=17> */
.L_x_31:
        /* <DEDUP_REMOVED lines=25> */
.L_x_30:
[----:B------:R-:W-:Y:S05]  /*4e60*/  BSYNC.RECONVERGENT B2 ;  /* 0x0000000000027941 */ /* 0x000fea0003800200 */
.L_x_28:
[----:B0-2---:R-:W-:Y:S01]  /*4e70*/  IMAD.MOV.U32 R21, RZ, RZ, -0x1 ;  /* 0xffffffffff157424 */ /* 0x005fe200078e00ff */
[----:B------:R-:W-:Y:S04]  /*4e80*/  BAR.SYNC.DEFER_BLOCKING 0x0 ;  /* 0x0000000000007b1d */ /* 0x000fe80000010000 */
[----:B-1-3--:R-:W-:Y:S02]  /*4e90*/  VIADDMNMX.U32 R20, R8, R21, 0x2, PT ;  /* 0x0000000208147446 */ /* 0x00afe40003800015 */
[----:B------:R-:W-:Y:S02]  /*4ea0*/  BSSY.RECONVERGENT B2, `(.L_x_32) ;  /* 0x0000020000027945 */ /* 0x000fe40003800200 */
[----:B------:R-:W-:-:S04]  /*4eb0*/  SHF.L.U32 R22, R20, 0x2, RZ ;  /* 0x0000000214167819 */ /* 0x000fc800000006ff */
[----:B------:R-:W0:Y:S02]  /*4ec0*/  LDC R20, c[0x2][R22+0x24] ;  /* 0x0080090016147b82 */ /* 0x000e240000000800 */
[----:B0-----:R-:W-:-:S04]  /*4ed0*/  SHF.R.S32.HI R21, RZ, 0x1f, R20 ;  /* 0x0000001fff157819 */ /* 0x001fc80000011414 */
.L_x_63:
[----:B------:R-:W-:Y:S05]  /*4ee0*/  BRX R20 -0x4ef0                                   (*"BRANCH_TARGETS .L_x_64,.L_x_65,.L_x_66"*) ;  /* 0xffffffb014447949 */ /* 0x000fea000383ffff */
.L_x_66:
[----:B------:R-:W-:-:S13]  /*4ef0*/  ISETP.NE.AND P0, PT, R8, RZ, PT ;  /* 0x000000ff0800720c */ /* 0x000fda0003f05270 */
[----:B------:R-:W-:Y:S05]  /*4f00*/  @P0 BRA `(.L_x_33) ;  /* 0x0000000000640947 */ /* 0x000fea0003800000 */
[----:B------:R-:W-:-:S04]  /*4f10*/  IMAD.IADD R10, R9, 0x1, R10 ;  /* 0x00000001090a7824 */ /* 0x000fc800078e020a */
[----:B------:R-:W-:-:S05]  /*4f20*/  IMAD R21, R10, 0x4, R29 ;  /* 0x000000040a157824 */ /* 0x000fca00078e021d */
[----:B------:R-:W-:Y:S01]  /*4f30*/  LEA R20, R6, R21, 0x3 ;  /* 0x0000001506147211 */ /* 0x000fe200078e18ff */
[----:B------:R-:W-:Y:S04]  /*4f40*/  LDS R10, [R21] ;  /* 0x00000000150a7984 */ /* 0x000fe80000000800 */
[----:B------:R-:W0:Y:S02]  /*4f50*/  LDS R23, [R20] ;  /* 0x0000000014177984 */ /* 0x000e240000000800 */
[C-C-:B0-----:R-:W-:Y:S02]  /*4f60*/  IMAD.IADD R22, R10.reuse, 0x1, R23.reuse ;  /* 0x000000010a167824 */ /* 0x141fe400078e0217 */
[----:B------:R-:W-:-:S03]  /*4f70*/  IMAD.IADD R23, R10, 0x1, -R23 ;  /* 0x000000010a177824 */ /* 0x000fc600078e0a17 */
[----:B------:R2:W-:Y:S04]  /*4f80*/  STS [R21], R22 ;  /* 0x0000001615007388 */ /* 0x0005e80000000800 */
[----:B------:R2:W-:Y:S01]  /*4f90*/  STS [R20], R23 ;  /* 0x0000001714007388 */ /* 0x0005e20000000800 */
[----:B------:R-:W-:Y:S05]  /*4fa0*/  BRA `(.L_x_33) ;  /* 0x00000000003c7947 */ /* 0x000fea0003800000 */
.L_x_64:
[----:B------:R-:W-:Y:S01]  /*4fb0*/  IADD3 R10, PT, PT, R10, R9, R6 ;  /* 0x000000090a0a7210 */ /* 0x000fe20007ffe006 */
[----:B------:R-:W-:Y:S03]  /*4fc0*/  LDS R21, [R40] ;  /* 0x0000000028157984 */ /* 0x000fe60000000800 */
[----:B------:R-:W-:-:S05]  /*4fd0*/  LEA R10, R10, R29, 0x2 ;  /* 0x0000001d0a0a7211 */ /* 0x000fca00078e10ff */
[----:B------:R-:W0:Y:S02]  /*4fe0*/  LDS R20, [R10] ;  /* 0x000000000a147984 */ /* 0x000e240000000800 */
[C-C-:B0-----:R-:W-:Y:S02]  /*4ff0*/  IMAD.IADD R23, R20.reuse, 0x1, R21.reuse ;  /* 0x0000000114177824 */ /* 0x141fe400078e0215 */
[----:B------:R-:W-:-:S03]  /*5000*/  IMAD.IADD R21, R20, 0x1, -R21 ;  /* 0x0000000114157824 */ /* 0x000fc600078e0a15 */
[----:B------:R0:W-:Y:S04]  /*5010*/  STS [R10], R23 ;  /* 0x000000170a007388 */ /* 0x0001e80000000800 */
[----:B------:R0:W-:Y:S01]  /*5020*/  STS [R40], R21 ;  /* 0x0000001528007388 */ /* 0x0001e20000000800 */
[----:B------:R-:W-:Y:S05]  /*5030*/  BRA `(.L_x_33) ;  /* 0x0000000000187947 */ /* 0x000fea0003800000 */
.L_x_65:
[----:B------:R-:W-:Y:S04]  /*5040*/  LDS R10, [R37] ;  /* 0x00000000250a7984 */ /* 0x000fe80000000800 */
[----:B------:R-:W0:Y:S02]  /*5050*/  LDS R21, [R39] ;  /* 0x0000000027157984 */ /* 0x000e240000000800 */
[C---:B0-----:R-:W-:Y:S01]  /*5060*/  IADD3 R20, PT, PT, R10.reuse, R21, RZ ;  /* 0x000000150a147210 */ /* 0x041fe20007ffe0ff */
[----:B------:R-:W-:-:S04]  /*5070*/  IMAD.IADD R10, R10, 0x1, -R21 ;  /* 0x000000010a0a7824 */ /* 0x000fc800078e0a15 */
[----:B------:R1:W-:Y:S04]  /*5080*/  STS [R37], R20 ;  /* 0x0000001425007388 */ /* 0x0003e80000000800 */
[----:B------:R1:W-:Y:S02]  /*5090*/  STS [R39], R10 ;  /* 0x0000000a27007388 */ /* 0x0003e40000000800 */
.L_x_33:
[----:B------:R-:W-:Y:S05]  /*50a0*/  BSYNC.RECONVERGENT B2 ;  /* 0x0000000000027941 */ /* 0x000fea0003800200 */
.L_x_32:
[----:B------:R-:W-:Y:S01]  /*50b0*/  BAR.SYNC.DEFER_BLOCKING 0x0 ;  /* 0x0000000000007b1d */ /* 0x000fe20000010000 */
[C---:B------:R-:W-:Y:S01]  /*50c0*/  ISETP.EQ.AND P4, PT, R3.reuse, RZ, PT ;  /* 0x000000ff0300720c */ /* 0x040fe20003f82270 */
[----:B------:R-:W-:Y:S01]  /*50d0*/  IMAD R8, R8, 0x8, R3 ;  /* 0x0000000808087824 */ /* 0x000fe200078e0203 */
[C---:B------:R-:W-:Y:S02]  /*50e0*/  ISETP.EQ.AND P6, PT, R3.reuse, -0x10, PT ;  /* 0xfffffff00300780c */ /* 0x040fe40003fc2270 */
[C---:B------:R-:W-:Y:S02]  /*50f0*/  ISETP.EQ.AND P0, PT, R3.reuse, 0x10, PT ;  /* 0x000000100300780c */ /* 0x040fe40003f02270 */
[C---:B------:R-:W-:Y:S02]  /*5100*/  ISETP.EQ.AND P2, PT, R8.reuse, 0x8, PT ;  /* 0x000000080800780c */ /* 0x040fe40003f42270 */
[----:B------:R-:W-:Y:S02]  /*5110*/  ISETP.EQ.AND P3, PT, R8, RZ, PT ;  /* 0x000000ff0800720c */ /* 0x000fe40003f62270 */
[----:B------:R-:W-:-:S02]  /*5120*/  ISETP.EQ.AND P3, PT, R3, 0x30, PT ;  /* 0x000000300300780c */ /* 0x000fc40003f62270 */
[C---:B------:R-:W-:Y:S01]  /*5130*/  ISETP.EQ.AND P5, PT, R8.reuse, 0x10, PT ;  /* 0x000000100800780c */ /* 0x040fe20003fa2270 */
        /* <DEDUP_REMOVED lines=8> */
[----:B------:R-:W-:Y:S01]  /*51c0*/  @P2 IMAD.MOV.U32 R30, RZ, RZ, R32 ;  /* 0x000000ffff1e2224 */ /* 0x000fe200078e0020 */
[----:B------:R-:W-:Y:S01]  /*51d0*/  @P2 MOV R31, R33 ;  /* 0x00000021001f2202 */ /* 0x000fe20000000f00 */
[----:B------:R-:W-:Y:S01]  /*51e0*/  @P0 IMAD.MOV.U32 R34, RZ, RZ, RZ ;  /* 0x000000ffff220224 */ /* 0x000fe200078e00ff */
[----:B------:R-:W-:Y:S01]  /*51f0*/  ISETP.EQ.AND P2, PT, R3, 0x20, PT ;  /* 0x000000200300780c */ /* 0x000fe20003f42270 */
[----:B------:R-:W-:Y:S01]  /*5200*/  @P0 IMAD.MOV.U32 R35, RZ, RZ, 0x4 ;  /* 0x00000004ff230424 */ /* 0x000fe200078e00ff */
[----:B------:R-:W-:Y:S01]  /*5210*/  @P0 MOV R36, 0x1 ;  /* 0x0000000100240802 */ /* 0x000fe20000000f00 */
[----:B------:R-:W-:Y:S01]  /*5220*/  @P4 IMAD.MOV.U32 R34, RZ, RZ, 0x2 ;  /* 0x00000002ff224424 */ /* 0x000fe200078e00ff */
[C---:B------:R-:W-:Y:S01]  /*5230*/  ISETP.EQ.AND P6, PT, R8.reuse, 0x18, PT ;  /* 0x000000180800780c */ /* 0x040fe20003fc2270 */
[----:B------:R-:W-:Y:S01]  /*5240*/  @P4 IMAD.MOV.U32 R35, RZ, RZ, 0x6 ;  /* 0x00000006ff234424 */ /* 0x000fe200078e00ff */
[----:B------:R-:W-:Y:S01]  /*5250*/  @P4 MOV R36, 0x3 ;  /* 0x0000000300244802 */ /* 0x000fe20000000f00 */
[----:B------:R-:W-:Y:S01]  /*5260*/  @P0 IMAD.MOV.U32 R38, RZ, RZ, 0x5 ;  /* 0x00000005ff260424 */ /* 0x000fe200078e00ff */
[----:B------:R-:W-:Y:S01]  /*5270*/  @P3 MOV R13, 0x1 ;  /* 0x00000001000d3802 */ /* 0x000fe20000000f00 */
[----:B------:R-:W-:Y:S01]  /*5280*/  @P4 IMAD.MOV.U32 R38, RZ, RZ, 0x7 ;  /* 0x00000007ff264424 */ /* 0x000fe200078e00ff */
[----:B------:R-:W-:Y:S01]  /*5290*/  ISETP.EQ.AND P4, PT, R8, 0x20, PT ;  /* 0x000000200800780c */ /* 0x000fe20003f82270 */
[----:B------:R-:W-:-:S02]  /*52a0*/  @P3 IMAD.MOV.U32 R11, RZ, RZ, RZ ;  /* 0x000000ffff0b3224 */ /* 0x000fc400078e00ff */
[----:B------:R-:W-:Y:S01]  /*52b0*/  @P3 IMAD.MOV.U32 R12, RZ, RZ, 0x4 ;  /* 0x00000004ff0c3424 */ /* 0x000fe200078e00ff */
[----:B------:R-:W-:Y:S01]  /*52c0*/  @P2 MOV R16, 0x4 ;  /* 0x0000000400102802 */ /* 0x000fe20000000f00 */
[----:B------:R-:W-:Y:S01]  /*52d0*/  @P3 IMAD.MOV.U32 R14, RZ, RZ, 0x5 ;  /* 0x00000005ff0e3424 */ /* 0x000fe200078e00ff */
[C---:B------:R-:W-:Y:S01]  /*52e0*/  ISETP.EQ.AND P3, PT, R8.reuse, 0x28, PT ;  /* 0x000000280800780c */ /* 0x040fe20003f62270 */
[----:B------:R-:W-:Y:S01]  /*52f0*/  @P5 IMAD.MOV.U32 R30, RZ, RZ, R34 ;  /* 0x000000ffff1e5224 */ /* 0x000fe200078e0022 */
[----:B------:R-:W-:Y:S01]  /*5300*/  @P2 MOV R11, 0x2 ;  /* 0x00000002000b2802 */ /* 0x000fe20000000f00 */
[----:B------:R-:W-:Y:S01]  /*5310*/  @P5 IMAD.MOV.U32 R31, RZ, RZ, R35 ;  /* 0x000000ffff1f5224 */ /* 0x000fe200078e0023 */
[----:B------:R-:W-:Y:S01]  /*5320*/  ISETP.EQ.AND P5, PT, R8, 0x30, PT ;  /* 0x000000300800780c */ /* 0x000fe20003fa2270 */
[----:B------:R-:W-:Y:S01]  /*5330*/  @P2 IMAD.MOV.U32 R15, RZ, RZ, RZ ;  /* 0x000000ffff0f2224 */ /* 0x000fe200078e00ff */
[----:B------:R-:W-:Y:S01]  /*5340*/  @P0 MOV R15, 0x2 ;  /* 0x00000002000f0802 */ /* 0x000fe20000000f00 */
[----:B------:R-:W-:Y:S01]  /*5350*/  @P2 IMAD.MOV.U32 R17, RZ, RZ, 0x1 ;  /* 0x00000001ff112424 */ /* 0x000fe200078e00ff */
[----:B------:R-:W-:Y:S01]  /*5360*/  @P6 MOV R31, R38 ;  /* 0x00000026001f6202 */ /* 0x000fe20000000f00 */
[----:B------:R-:W-:Y:S01]  /*5370*/  @P2 IMAD.MOV.U32 R28, RZ, RZ, 0x5 ;  /* 0x00000005ff1c2424 */ /* 0x000fe200078e00ff */
[----:B------:R-:W-:Y:S01]  /*5380*/  @P0 MOV R28, 0x7 ;  /* 0x00000007001c0802 */ /* 0x000fe20000000f00 */
[----:B------:R-:W-:-:S02]  /*5390*/  @P0 IMAD.MOV.U32 R16, RZ, RZ, 0x6 ;  /* 0x00000006ff100424 */ /* 0x000fc400078e00ff */
[----:B------:R-:W-:Y:S01]  /*53a0*/  @P0 IMAD.MOV.U32 R17, RZ, RZ, 0x3 ;  /* 0x00000003ff110424 */ /* 0x000fe200078e00ff */
[----:B------:R-:W-:Y:S01]  /*53b0*/  ISETP.EQ.AND P0, PT, R8, 0x38, PT ;  /* 0x000000380800780c */ /* 0x000fe20003f02270 */
[----:B------:R-:W-:Y:S02]  /*53c0*/  @P6 IMAD.MOV.U32 R30, RZ, RZ, R36 ;  /* 0x000000ffff1e6224 */ /* 0x000fe400078e0024 */
[----:B------:R-:W-:Y:S02]  /*53d0*/  @P2 IMAD.MOV.U32 R12, RZ, RZ, 0x6 ;  /* 0x00000006ff0c2424 */ /* 0x000fe400078e00ff */
[----:B------:R-:W-:Y:S02]  /*53e0*/  @P2 IMAD.MOV.U32 R13, RZ, RZ, 0x3 ;  /* 0x00000003ff0d2424 */ /* 0x000fe400078e00ff */
[----:B------:R-:W-:Y:S02]  /*53f0*/  @P2 IMAD.MOV.U32 R14, RZ, RZ, 0x7 ;  /* 0x00000007ff0e2424 */ /* 0x000fe400078e00ff */
[----:B------:R-:W-:-:S02]  /*5400*/  @P4 IMAD.MOV.U32 R30, RZ, RZ, R15 ;  /* 0x000000ffff1e4224 */ /* 0x000fc400078e000f */
[----:B------:R-:W-:Y:S01]  /*5410*/  @P4 IMAD.MOV.U32 R31, RZ, RZ, R16 ;  /* 0x000000ffff1f4224 */ /* 0x000fe200078e0010 */
[----:B------:R-:W-:Y:S01]  /*5420*/  @P3 MOV R31, R28 ;  /* 0x0000001c001f3202 */ /* 0x000fe20000000f00 */
[----:B------:R-:W-:Y:S01]  /*5430*/  @P3 IMAD.MOV.U32 R30, RZ, RZ, R17 ;  /* 0x000000ffff1e3224 */ /* 0x000fe200078e0011 */
[----:B------:R-:W-:Y:S01]  /*5440*/  @P5 MOV R30, R11 ;  /* 0x0000000b001e5202 */ /* 0x000fe20000000f00 */
[----:B------:R-:W-:Y:S01]  /*5450*/  @P5 IMAD.MOV.U32 R31, RZ, RZ, R12 ;  /* 0x000000ffff1f5224 */ /* 0x000fe200078e000c */
[----:B------:R-:W-:Y:S01]  /*5460*/  @P0 MOV R31, R14 ;  /* 0x0000000e001f0202 */ /* 0x000fe20000000f00 */
[----:B------:R-:W-:-:S04]  /*5470*/  @P0 IMAD.MOV.U32 R30, RZ, RZ, R13 ;  /* 0x000000ffff1e0224 */ /* 0x000fc800078e000d */
[C---:B------:R-:W-:Y:S02]  /*5480*/  IMAD R30, R7.reuse, 0x8, R30 ;  /* 0x00000008071e7824 */ /* 0x040fe400078e021e */
[----:B------:R-:W-:Y:S02]  /*5490*/  IMAD R31, R7, 0x8, R31 ;  /* 0x00000008071f7824 */ /* 0x000fe400078e021f */
[C-C-:B------:R-:W-:Y:S02]  /*54a0*/  IMAD R30, R6.reuse, R30, R9.reuse ;  /* 0x0000001e061e7224 */ /* 0x140fe400078e0209 */
[----:B------:R-:W-:-:S03]  /*54b0*/  IMAD R6, R6, R31, R9 ;  /* 0x0000001f06067224 */ /* 0x000fc600078e0209 */
[----:B------:R-:W-:Y:S01]  /*54c0*/  LEA R30, R30, R29, 0x2 ;  /* 0x0000001d1e1e7211 */ /* 0x000fe200078e10ff */
[----:B------:R-:W-:-:S04]  /*54d0*/  IMAD R29, R6, 0x4, R29 ;  /* 0x00000004061d7824 */ /* 0x000fc800078e021d */
[----:B------:R-:W-:Y:S04]  /*54e0*/  LDS R6, [R30] ;  /* 0x000000001e067984 */ /* 0x000fe80000000800 */
[----:B------:R-:W3:Y:S02]  /*54f0*/  LDS R7, [R29] ;  /* 0x000000001d077984 */ /* 0x000ee40000000800 */
[C---:B---3--:R-:W-:Y:S01]  /*5500*/  IMAD.IADD R9, R6.reuse, 0x1, R7 ;  /* 0x0000000106097824 */ /* 0x048fe200078e0207 */
[----:B------:R-:W-:-:S04]  /*5510*/  IADD3 R6, PT, PT, R6, -R7, RZ ;  /* 0x8000000706067210 */ /* 0x000fc80007ffe0ff */
[----:B------:R4:W-:Y:S04]  /*5520*/  STS [R30], R9 ;  /* 0x000000091e007388 */ /* 0x0009e80000000800 */
[----:B------:R4:W-:Y:S01]  /*5530*/  STS [R29], R6 ;  /* 0x000000061d007388 */ /* 0x0009e20000000800 */
[----:B------:R-:W-:Y:S06]  /*5540*/  BAR.SYNC.DEFER_BLOCKING 0x0 ;  /* 0x0000000000007b1d */ /* 0x000fec0000010000 */
.L_x_2:
[----:B0-2---:R-:W-:Y:S05]  /*5550*/  BSYNC B0 ;  /* 0x0000000000007941 */ /* 0x005fea0003800000 */
.L_x_1:
[----:B------:R-:W-:-:S05]  /*5560*/  IADD3 R18, P0, PT, R18, 0x10, RZ ;  /* 0x0000001012127810 */ /* 0x000fca0007f1e0ff */
[----:B------:R-:W-:Y:S01]  /*5570*/  IMAD.X R19, RZ, RZ, R19, P0 ;  /* 0x000000ffff137224 */ /* 0x000fe200000e0613 */
[----:B------:R-:W-:Y:S07]  /*5580*/  @P1 BRA `(.L_x_34) ;  /* 0xffffffac00b41947 */ /* 0x000fee000383ffff */
[----:B------:R-:W-:Y:S05]  /*5590*/  BSYNC B1 ;  /* 0x0000000000017941 */ /* 0x000fea0003800000 */
.L_x_0:
[----:B------:R-:W2:Y:S01]  /*55a0*/  LDS R3, [R2] ;  /* 0x0000000002037984 */ /* 0x000ea20000000800 */
[----:B0-----:R-:W0:Y:S03]  /*55b0*/  LDC.64 R4, c[0x0][0x380] ;  /* 0x0000e000ff047b82 */ /* 0x001e260000000a00 */
[----:B---3--:R-:W3:Y:S01]  /*55c0*/  LDS R7, [R2+0x200] ;  /* 0x0002000002077984 */ /* 0x008ee20000000800 */
[----:B0-----:R-:W-:-:S05]  /*55d0*/  IMAD.WIDE.U32 R4, R0, 0x4, R4 ;  /* 0x0000000400047825 */ /* 0x001fca00078e0004 */
[----:B--2---:R-:W-:Y:S04]  /*55e0*/  STG.E desc[UR8][R4.64], R3 ;  /* 0x0000000304007986 */ /* 0x004fe8000c101908 */
[----:B---3--:R-:W-:Y:S01]  /*55f0*/  STG.E desc[UR8][R4.64+0x200], R7 ;  /* 0x0002000704007986 */ /* 0x008fe2000c101908 */
[----:B------:R-:W-:Y:S05]  /*5600*/  EXIT ;  /* 0x000000000000794d */ /* 0x000fea0003800000 */
.L_x_35:
[----:B------:R-:W-:-:S00]  /*5610*/  BRA `(.L_x_35) ;  /* 0xfffffffc00fc7947 */ /* 0x000fc0000383ffff */
[----:B------:R-:W-:-:S00]  /*5620*/  NOP ;  /* 0x0000000000007918 */ /* 0x000fc00000000000 */
        /* <DEDUP_REMOVED lines=13> */
.L_x_67:


//--------------------- .nv.shared._Z13ntt256_kernelPjPK9StageDesci --------------------------
	.section	.nv.shared._Z13ntt256_kernelPjPK9StageDesci,"aw",@nobits
	.sectionflags	@""
	.align	4
.nv.shared._Z13ntt256_kernelPjPK9StageDesci:
	.zero		3072


//--------------------- .nv.shared.reserved.0     --------------------------
	.section	.nv.shared.reserved.0,"aw",@nobits
	.weak		__nv_reservedSMEM_offset_0_alias
	.size		__nv_reservedSMEM_offset_0_alias, 0, 64
	.other		__nv_reservedSMEM_offset_0_alias,@"STO_CUDA_RESERVED_SHARED STV_DEFAULT"
__nv_reservedSMEM_offset_0_alias:
	.zero		0
	.zero		64


//--------------------- .nv.constant0._Z13ntt256_kernelPjPK9StageDesci --------------------------
	.section	.nv.constant0._Z13ntt256_kernelPjPK9StageDesci,"a",@progbits
	.sectionflags	@""
	.align	4
.nv.constant0._Z13ntt256_kernelPjPK9StageDesci:
	.zero		916


//--------------------- SYMBOLS --------------------------

	.type		.nv.reservedSmem.offset0,@object
	.size		.nv.reservedSmem.offset0,0x4
	.type		.nv.reservedSmem.cap,@object
	.size		.nv.reservedSmem.cap,0x4
